//
// Generated by NVIDIA NVVM Compiler
//
// Compiler Build ID: CL-36424714
// Cuda compilation tools, release 13.0, V13.0.88
// Based on NVVM 20.0.0
//

.version 9.0
.target sm_100
.address_size 64

	// .globl	_Z11init_curandP17curandStateXORWOWmi
.global .align 4 .b8 precalc_xorwow_matrix[102400];
.global .align 4 .b8 precalc_xorwow_offset_matrix[102400];
.global .align 4 .b8 mrg32k3aM1[2304];
.global .align 4 .b8 mrg32k3aM2[2304];
.global .align 4 .b8 mrg32k3aM1SubSeq[2016];
.global .align 4 .b8 mrg32k3aM2SubSeq[2016];
.global .align 4 .b8 mrg32k3aM1Seq[2304];
.global .align 4 .b8 mrg32k3aM2Seq[2304];
.const .align 8 .b8 __cr_lgamma_table[72];

.visible .entry _Z11init_curandP17curandStateXORWOWmi(
	.param .u64 .ptr .align 1 _Z11init_curandP17curandStateXORWOWmi_param_0,
	.param .u64 _Z11init_curandP17curandStateXORWOWmi_param_1,
	.param .u32 _Z11init_curandP17curandStateXORWOWmi_param_2
)
{
	.reg .pred 	%p<25>;
	.reg .b32 	%r<414>;
	.reg .b64 	%rd<19>;

	ld.param.u64 	%rd8, [_Z11init_curandP17curandStateXORWOWmi_param_0];
	ld.param.u64 	%rd9, [_Z11init_curandP17curandStateXORWOWmi_param_1];
	ld.param.u32 	%r183, [_Z11init_curandP17curandStateXORWOWmi_param_2];
	mov.u32 	%r184, %ctaid.x;
	mov.u32 	%r185, %ntid.x;
	mov.u32 	%r186, %tid.x;
	mad.lo.s32 	%r1, %r184, %r185, %r186;
	setp.ge.s32 	%p1, %r1, %r183;
	@%p1 bra 	$L__BB0_44;
	cvta.to.global.u64 	%rd10, %rd8;
	cvt.s64.s32 	%rd18, %r1;
	mul.wide.s32 	%rd11, %r1, 48;
	add.s64 	%rd2, %rd10, %rd11;
	cvt.u32.u64 	%r187, %rd9;
	xor.b32  	%r188, %r187, -1429050551;
	mul.lo.s32 	%r189, %r188, 1099087573;
	{ .reg .b32 tmp; mov.b64 {tmp, %r190}, %rd9; }
	xor.b32  	%r191, %r190, -136515619;
	mul.lo.s32 	%r192, %r191, -1703105765;
	add.s32 	%r193, %r189, %r192;
	add.s32 	%r194, %r193, 6615241;
	add.s32 	%r195, %r189, 123456789;
	st.global.v2.u32 	[%rd2], {%r194, %r195};
	xor.b32  	%r196, %r189, 362436069;
	add.s32 	%r197, %r192, 521288629;
	st.global.v2.u32 	[%rd2+8], {%r196, %r197};
	xor.b32  	%r198, %r192, 88675123;
	add.s32 	%r199, %r189, 5783321;
	st.global.v2.u32 	[%rd2+16], {%r198, %r199};
	setp.eq.s32 	%p2, %r1, 0;
	@%p2 bra 	$L__BB0_43;
	mov.b32 	%r320, 0;
$L__BB0_3:
	and.b64  	%rd4, %rd18, 3;
	setp.eq.s64 	%p3, %rd4, 0;
	@%p3 bra 	$L__BB0_42;
	mul.wide.u32 	%rd12, %r320, 3200;
	mov.u64 	%rd13, precalc_xorwow_matrix;
	add.s64 	%rd5, %rd13, %rd12;
	cvt.u32.u64 	%r3, %rd4;
	mov.b32 	%r321, 0;
$L__BB0_5:
	mov.b32 	%r334, 0;
	mov.u32 	%r335, %r334;
	mov.u32 	%r336, %r334;
	mov.u32 	%r337, %r334;
	mov.u32 	%r338, %r334;
	mov.u32 	%r327, %r334;
$L__BB0_6:
	mul.wide.u32 	%rd14, %r327, 4;
	add.s64 	%rd15, %rd2, %rd14;
	ld.global.u32 	%r11, [%rd15+4];
	shl.b32 	%r12, %r327, 5;
	mov.b32 	%r333, 0;
$L__BB0_7:
	.pragma "nounroll";
	shr.u32 	%r204, %r11, %r333;
	and.b32  	%r205, %r204, 1;
	setp.eq.b32 	%p4, %r205, 1;
	not.pred 	%p5, %p4;
	add.s32 	%r206, %r12, %r333;
	mul.lo.s32 	%r207, %r206, 5;
	mul.wide.u32 	%rd16, %r207, 4;
	add.s64 	%rd6, %rd5, %rd16;
	@%p5 bra 	$L__BB0_9;
	ld.global.u32 	%r208, [%rd6];
	xor.b32  	%r338, %r338, %r208;
	ld.global.u32 	%r209, [%rd6+4];
	xor.b32  	%r337, %r337, %r209;
	ld.global.u32 	%r210, [%rd6+8];
	xor.b32  	%r336, %r336, %r210;
	ld.global.u32 	%r211, [%rd6+12];
	xor.b32  	%r335, %r335, %r211;
	ld.global.u32 	%r212, [%rd6+16];
	xor.b32  	%r334, %r334, %r212;
$L__BB0_9:
	and.b32  	%r214, %r204, 2;
	setp.eq.s32 	%p6, %r214, 0;
	@%p6 bra 	$L__BB0_11;
	ld.global.u32 	%r215, [%rd6+20];
	xor.b32  	%r338, %r338, %r215;
	ld.global.u32 	%r216, [%rd6+24];
	xor.b32  	%r337, %r337, %r216;
	ld.global.u32 	%r217, [%rd6+28];
	xor.b32  	%r336, %r336, %r217;
	ld.global.u32 	%r218, [%rd6+32];
	xor.b32  	%r335, %r335, %r218;
	ld.global.u32 	%r219, [%rd6+36];
	xor.b32  	%r334, %r334, %r219;
$L__BB0_11:
	and.b32  	%r221, %r204, 4;
	setp.eq.s32 	%p7, %r221, 0;
	@%p7 bra 	$L__BB0_13;
	ld.global.u32 	%r222, [%rd6+40];
	xor.b32  	%r338, %r338, %r222;
	ld.global.u32 	%r223, [%rd6+44];
	xor.b32  	%r337, %r337, %r223;
	ld.global.u32 	%r224, [%rd6+48];
	xor.b32  	%r336, %r336, %r224;
	ld.global.u32 	%r225, [%rd6+52];
	xor.b32  	%r335, %r335, %r225;
	ld.global.u32 	%r226, [%rd6+56];
	xor.b32  	%r334, %r334, %r226;
$L__BB0_13:
	and.b32  	%r228, %r204, 8;
	setp.eq.s32 	%p8, %r228, 0;
	@%p8 bra 	$L__BB0_15;
	ld.global.u32 	%r229, [%rd6+60];
	xor.b32  	%r338, %r338, %r229;
	ld.global.u32 	%r230, [%rd6+64];
	xor.b32  	%r337, %r337, %r230;
	ld.global.u32 	%r231, [%rd6+68];
	xor.b32  	%r336, %r336, %r231;
	ld.global.u32 	%r232, [%rd6+72];
	xor.b32  	%r335, %r335, %r232;
	ld.global.u32 	%r233, [%rd6+76];
	xor.b32  	%r334, %r334, %r233;
$L__BB0_15:
	and.b32  	%r235, %r204, 16;
	setp.eq.s32 	%p9, %r235, 0;
	@%p9 bra 	$L__BB0_17;
	ld.global.u32 	%r236, [%rd6+80];
	xor.b32  	%r338, %r338, %r236;
	ld.global.u32 	%r237, [%rd6+84];
	xor.b32  	%r337, %r337, %r237;
	ld.global.u32 	%r238, [%rd6+88];
	xor.b32  	%r336, %r336, %r238;
	ld.global.u32 	%r239, [%rd6+92];
	xor.b32  	%r335, %r335, %r239;
	ld.global.u32 	%r240, [%rd6+96];
	xor.b32  	%r334, %r334, %r240;
$L__BB0_17:
	and.b32  	%r242, %r204, 32;
	setp.eq.s32 	%p10, %r242, 0;
	@%p10 bra 	$L__BB0_19;
	ld.global.u32 	%r243, [%rd6+100];
	xor.b32  	%r338, %r338, %r243;
	ld.global.u32 	%r244, [%rd6+104];
	xor.b32  	%r337, %r337, %r244;
	ld.global.u32 	%r245, [%rd6+108];
	xor.b32  	%r336, %r336, %r245;
	ld.global.u32 	%r246, [%rd6+112];
	xor.b32  	%r335, %r335, %r246;
	ld.global.u32 	%r247, [%rd6+116];
	xor.b32  	%r334, %r334, %r247;
$L__BB0_19:
	and.b32  	%r249, %r204, 64;
	setp.eq.s32 	%p11, %r249, 0;
	@%p11 bra 	$L__BB0_21;
	ld.global.u32 	%r250, [%rd6+120];
	xor.b32  	%r338, %r338, %r250;
	ld.global.u32 	%r251, [%rd6+124];
	xor.b32  	%r337, %r337, %r251;
	ld.global.u32 	%r252, [%rd6+128];
	xor.b32  	%r336, %r336, %r252;
	ld.global.u32 	%r253, [%rd6+132];
	xor.b32  	%r335, %r335, %r253;
	ld.global.u32 	%r254, [%rd6+136];
	xor.b32  	%r334, %r334, %r254;
$L__BB0_21:
	and.b32  	%r256, %r204, 128;
	setp.eq.s32 	%p12, %r256, 0;
	@%p12 bra 	$L__BB0_23;
	ld.global.u32 	%r257, [%rd6+140];
	xor.b32  	%r338, %r338, %r257;
	ld.global.u32 	%r258, [%rd6+144];
	xor.b32  	%r337, %r337, %r258;
	ld.global.u32 	%r259, [%rd6+148];
	xor.b32  	%r336, %r336, %r259;
	ld.global.u32 	%r260, [%rd6+152];
	xor.b32  	%r335, %r335, %r260;
	ld.global.u32 	%r261, [%rd6+156];
	xor.b32  	%r334, %r334, %r261;
$L__BB0_23:
	and.b32  	%r263, %r204, 256;
	setp.eq.s32 	%p13, %r263, 0;
	@%p13 bra 	$L__BB0_25;
	ld.global.u32 	%r264, [%rd6+160];
	xor.b32  	%r338, %r338, %r264;
	ld.global.u32 	%r265, [%rd6+164];
	xor.b32  	%r337, %r337, %r265;
	ld.global.u32 	%r266, [%rd6+168];
	xor.b32  	%r336, %r336, %r266;
	ld.global.u32 	%r267, [%rd6+172];
	xor.b32  	%r335, %r335, %r267;
	ld.global.u32 	%r268, [%rd6+176];
	xor.b32  	%r334, %r334, %r268;
$L__BB0_25:
	and.b32  	%r270, %r204, 512;
	setp.eq.s32 	%p14, %r270, 0;
	@%p14 bra 	$L__BB0_27;
	ld.global.u32 	%r271, [%rd6+180];
	xor.b32  	%r338, %r338, %r271;
	ld.global.u32 	%r272, [%rd6+184];
	xor.b32  	%r337, %r337, %r272;
	ld.global.u32 	%r273, [%rd6+188];
	xor.b32  	%r336, %r336, %r273;
	ld.global.u32 	%r274, [%rd6+192];
	xor.b32  	%r335, %r335, %r274;
	ld.global.u32 	%r275, [%rd6+196];
	xor.b32  	%r334, %r334, %r275;
$L__BB0_27:
	and.b32  	%r277, %r204, 1024;
	setp.eq.s32 	%p15, %r277, 0;
	@%p15 bra 	$L__BB0_29;
	ld.global.u32 	%r278, [%rd6+200];
	xor.b32  	%r338, %r338, %r278;
	ld.global.u32 	%r279, [%rd6+204];
	xor.b32  	%r337, %r337, %r279;
	ld.global.u32 	%r280, [%rd6+208];
	xor.b32  	%r336, %r336, %r280;
	ld.global.u32 	%r281, [%rd6+212];
	xor.b32  	%r335, %r335, %r281;
	ld.global.u32 	%r282, [%rd6+216];
	xor.b32  	%r334, %r334, %r282;
$L__BB0_29:
	and.b32  	%r284, %r204, 2048;
	setp.eq.s32 	%p16, %r284, 0;
	@%p16 bra 	$L__BB0_31;
	ld.global.u32 	%r285, [%rd6+220];
	xor.b32  	%r338, %r338, %r285;
	ld.global.u32 	%r286, [%rd6+224];
	xor.b32  	%r337, %r337, %r286;
	ld.global.u32 	%r287, [%rd6+228];
	xor.b32  	%r336, %r336, %r287;
	ld.global.u32 	%r288, [%rd6+232];
	xor.b32  	%r335, %r335, %r288;
	ld.global.u32 	%r289, [%rd6+236];
	xor.b32  	%r334, %r334, %r289;
$L__BB0_31:
	and.b32  	%r291, %r204, 4096;
	setp.eq.s32 	%p17, %r291, 0;
	@%p17 bra 	$L__BB0_33;
	ld.global.u32 	%r292, [%rd6+240];
	xor.b32  	%r338, %r338, %r292;
	ld.global.u32 	%r293, [%rd6+244];
	xor.b32  	%r337, %r337, %r293;
	ld.global.u32 	%r294, [%rd6+248];
	xor.b32  	%r336, %r336, %r294;
	ld.global.u32 	%r295, [%rd6+252];
	xor.b32  	%r335, %r335, %r295;
	ld.global.u32 	%r296, [%rd6+256];
	xor.b32  	%r334, %r334, %r296;
$L__BB0_33:
	and.b32  	%r298, %r204, 8192;
	setp.eq.s32 	%p18, %r298, 0;
	@%p18 bra 	$L__BB0_35;
	ld.global.u32 	%r299, [%rd6+260];
	xor.b32  	%r338, %r338, %r299;
	ld.global.u32 	%r300, [%rd6+264];
	xor.b32  	%r337, %r337, %r300;
	ld.global.u32 	%r301, [%rd6+268];
	xor.b32  	%r336, %r336, %r301;
	ld.global.u32 	%r302, [%rd6+272];
	xor.b32  	%r335, %r335, %r302;
	ld.global.u32 	%r303, [%rd6+276];
	xor.b32  	%r334, %r334, %r303;
$L__BB0_35:
	and.b32  	%r305, %r204, 16384;
	setp.eq.s32 	%p19, %r305, 0;
	@%p19 bra 	$L__BB0_37;
	ld.global.u32 	%r306, [%rd6+280];
	xor.b32  	%r338, %r338, %r306;
	ld.global.u32 	%r307, [%rd6+284];
	xor.b32  	%r337, %r337, %r307;
	ld.global.u32 	%r308, [%rd6+288];
	xor.b32  	%r336, %r336, %r308;
	ld.global.u32 	%r309, [%rd6+292];
	xor.b32  	%r335, %r335, %r309;
	ld.global.u32 	%r310, [%rd6+296];
	xor.b32  	%r334, %r334, %r310;
$L__BB0_37:
	and.b32  	%r312, %r204, 32768;
	setp.eq.s32 	%p20, %r312, 0;
	@%p20 bra 	$L__BB0_39;
	ld.global.u32 	%r313, [%rd6+300];
	xor.b32  	%r338, %r338, %r313;
	ld.global.u32 	%r314, [%rd6+304];
	xor.b32  	%r337, %r337, %r314;
	ld.global.u32 	%r315, [%rd6+308];
	xor.b32  	%r336, %r336, %r315;
	ld.global.u32 	%r316, [%rd6+312];
	xor.b32  	%r335, %r335, %r316;
	ld.global.u32 	%r317, [%rd6+316];
	xor.b32  	%r334, %r334, %r317;
$L__BB0_39:
	add.s32 	%r333, %r333, 16;
	setp.ne.s32 	%p21, %r333, 32;
	@%p21 bra 	$L__BB0_7;
	mad.lo.s32 	%r318, %r327, -31, %r12;
	add.s32 	%r327, %r318, 1;
	setp.ne.s32 	%p22, %r327, 5;
	@%p22 bra 	$L__BB0_6;
	st.global.u32 	[%rd2+4], %r338;
	st.global.u32 	[%rd2+8], %r337;
	st.global.u32 	[%rd2+12], %r336;
	st.global.u32 	[%rd2+16], %r335;
	st.global.u32 	[%rd2+20], %r334;
	add.s32 	%r321, %r321, 1;
	setp.lt.u32 	%p23, %r321, %r3;
	@%p23 bra 	$L__BB0_5;
$L__BB0_42:
	shr.u64 	%rd7, %rd18, 2;
	add.s32 	%r320, %r320, 1;
	setp.gt.u64 	%p24, %rd18, 3;
	mov.u64 	%rd18, %rd7;
	@%p24 bra 	$L__BB0_3;
$L__BB0_43:
	mov.b32 	%r319, 0;
	st.global.v2.u32 	[%rd2+24], {%r319, %r319};
	st.global.u32 	[%rd2+32], %r319;
	mov.b64 	%rd17, 0;
	st.global.u64 	[%rd2+40], %rd17;
$L__BB0_44:
	ret;

}
	// .globl	_Z19mimo_forward_kernelPKfS0_P6float2iii
.visible .entry _Z19mimo_forward_kernelPKfS0_P6float2iii(
	.param .u64 .ptr .align 1 _Z19mimo_forward_kernelPKfS0_P6float2iii_param_0,
	.param .u64 .ptr .align 1 _Z19mimo_forward_kernelPKfS0_P6float2iii_param_1,
	.param .u64 .ptr .align 1 _Z19mimo_forward_kernelPKfS0_P6float2iii_param_2,
	.param .u32 _Z19mimo_forward_kernelPKfS0_P6float2iii_param_3,
	.param .u32 _Z19mimo_forward_kernelPKfS0_P6float2iii_param_4,
	.param .u32 _Z19mimo_forward_kernelPKfS0_P6float2iii_param_5
)
{
	.reg .pred 	%p<11>;
	.reg .b32 	%r<51>;
	.reg .b32 	%f<113>;
	.reg .b64 	%rd<27>;

	ld.param.u64 	%rd6, [_Z19mimo_forward_kernelPKfS0_P6float2iii_param_0];
	ld.param.u64 	%rd7, [_Z19mimo_forward_kernelPKfS0_P6float2iii_param_1];
	ld.param.u64 	%rd5, [_Z19mimo_forward_kernelPKfS0_P6float2iii_param_2];
	ld.param.u32 	%r31, [_Z19mimo_forward_kernelPKfS0_P6float2iii_param_3];
	ld.param.u32 	%r29, [_Z19mimo_forward_kernelPKfS0_P6float2iii_param_4];
	ld.param.u32 	%r30, [_Z19mimo_forward_kernelPKfS0_P6float2iii_param_5];
	cvta.to.global.u64 	%rd1, %rd7;
	cvta.to.global.u64 	%rd2, %rd6;
	mov.u32 	%r32, %ctaid.x;
	mov.u32 	%r33, %ntid.x;
	mov.u32 	%r34, %tid.x;
	mad.lo.s32 	%r1, %r32, %r33, %r34;
	mul.lo.s32 	%r35, %r29, %r31;
	setp.ge.s32 	%p1, %r1, %r35;
	@%p1 bra 	$L__BB1_15;
	setp.lt.s32 	%p2, %r30, 1;
	mov.f32 	%f112, 0f00000000;
	@%p2 bra 	$L__BB1_14;
	div.s32 	%r37, %r1, %r29;
	mul.lo.s32 	%r2, %r1, %r30;
	mul.lo.s32 	%r3, %r37, %r30;
	and.b32  	%r4, %r30, 15;
	setp.lt.u32 	%p3, %r30, 16;
	mov.f32 	%f112, 0f00000000;
	mov.b32 	%r46, 0;
	@%p3 bra 	$L__BB1_5;
	and.b32  	%r46, %r30, 2147483632;
	neg.s32 	%r44, %r46;
	add.s64 	%rd3, %rd2, 32;
	add.s64 	%rd4, %rd1, 32;
	mov.f32 	%f112, 0f00000000;
	mov.u32 	%r42, %r3;
	mov.u32 	%r43, %r2;
$L__BB1_4:
	.pragma "nounroll";
	mul.wide.s32 	%rd8, %r43, 4;
	add.s64 	%rd9, %rd3, %rd8;
	mul.wide.s32 	%rd10, %r42, 4;
	add.s64 	%rd11, %rd4, %rd10;
	ld.global.f32 	%f18, [%rd9+-32];
	ld.global.f32 	%f19, [%rd11+-32];
	fma.rn.f32 	%f20, %f18, %f19, %f112;
	ld.global.f32 	%f21, [%rd9+-28];
	ld.global.f32 	%f22, [%rd11+-28];
	fma.rn.f32 	%f23, %f21, %f22, %f20;
	ld.global.f32 	%f24, [%rd9+-24];
	ld.global.f32 	%f25, [%rd11+-24];
	fma.rn.f32 	%f26, %f24, %f25, %f23;
	ld.global.f32 	%f27, [%rd9+-20];
	ld.global.f32 	%f28, [%rd11+-20];
	fma.rn.f32 	%f29, %f27, %f28, %f26;
	ld.global.f32 	%f30, [%rd9+-16];
	ld.global.f32 	%f31, [%rd11+-16];
	fma.rn.f32 	%f32, %f30, %f31, %f29;
	ld.global.f32 	%f33, [%rd9+-12];
	ld.global.f32 	%f34, [%rd11+-12];
	fma.rn.f32 	%f35, %f33, %f34, %f32;
	ld.global.f32 	%f36, [%rd9+-8];
	ld.global.f32 	%f37, [%rd11+-8];
	fma.rn.f32 	%f38, %f36, %f37, %f35;
	ld.global.f32 	%f39, [%rd9+-4];
	ld.global.f32 	%f40, [%rd11+-4];
	fma.rn.f32 	%f41, %f39, %f40, %f38;
	ld.global.f32 	%f42, [%rd9];
	ld.global.f32 	%f43, [%rd11];
	fma.rn.f32 	%f44, %f42, %f43, %f41;
	ld.global.f32 	%f45, [%rd9+4];
	ld.global.f32 	%f46, [%rd11+4];
	fma.rn.f32 	%f47, %f45, %f46, %f44;
	ld.global.f32 	%f48, [%rd9+8];
	ld.global.f32 	%f49, [%rd11+8];
	fma.rn.f32 	%f50, %f48, %f49, %f47;
	ld.global.f32 	%f51, [%rd9+12];
	ld.global.f32 	%f52, [%rd11+12];
	fma.rn.f32 	%f53, %f51, %f52, %f50;
	ld.global.f32 	%f54, [%rd9+16];
	ld.global.f32 	%f55, [%rd11+16];
	fma.rn.f32 	%f56, %f54, %f55, %f53;
	ld.global.f32 	%f57, [%rd9+20];
	ld.global.f32 	%f58, [%rd11+20];
	fma.rn.f32 	%f59, %f57, %f58, %f56;
	ld.global.f32 	%f60, [%rd9+24];
	ld.global.f32 	%f61, [%rd11+24];
	fma.rn.f32 	%f62, %f60, %f61, %f59;
	ld.global.f32 	%f63, [%rd9+28];
	ld.global.f32 	%f64, [%rd11+28];
	fma.rn.f32 	%f112, %f63, %f64, %f62;
	add.s32 	%r44, %r44, 16;
	add.s32 	%r43, %r43, 16;
	add.s32 	%r42, %r42, 16;
	setp.ne.s32 	%p4, %r44, 0;
	@%p4 bra 	$L__BB1_4;
$L__BB1_5:
	setp.eq.s32 	%p5, %r4, 0;
	@%p5 bra 	$L__BB1_14;
	and.b32  	%r14, %r30, 7;
	setp.lt.u32 	%p6, %r4, 8;
	@%p6 bra 	$L__BB1_8;
	add.s32 	%r38, %r46, %r2;
	mul.wide.s32 	%rd12, %r38, 4;
	add.s64 	%rd13, %rd2, %rd12;
	ld.global.f32 	%f66, [%rd13];
	add.s32 	%r39, %r46, %r3;
	mul.wide.s32 	%rd14, %r39, 4;
	add.s64 	%rd15, %rd1, %rd14;
	ld.global.f32 	%f67, [%rd15];
	fma.rn.f32 	%f68, %f66, %f67, %f112;
	ld.global.f32 	%f69, [%rd13+4];
	ld.global.f32 	%f70, [%rd15+4];
	fma.rn.f32 	%f71, %f69, %f70, %f68;
	ld.global.f32 	%f72, [%rd13+8];
	ld.global.f32 	%f73, [%rd15+8];
	fma.rn.f32 	%f74, %f72, %f73, %f71;
	ld.global.f32 	%f75, [%rd13+12];
	ld.global.f32 	%f76, [%rd15+12];
	fma.rn.f32 	%f77, %f75, %f76, %f74;
	ld.global.f32 	%f78, [%rd13+16];
	ld.global.f32 	%f79, [%rd15+16];
	fma.rn.f32 	%f80, %f78, %f79, %f77;
	ld.global.f32 	%f81, [%rd13+20];
	ld.global.f32 	%f82, [%rd15+20];
	fma.rn.f32 	%f83, %f81, %f82, %f80;
	ld.global.f32 	%f84, [%rd13+24];
	ld.global.f32 	%f85, [%rd15+24];
	fma.rn.f32 	%f86, %f84, %f85, %f83;
	ld.global.f32 	%f87, [%rd13+28];
	ld.global.f32 	%f88, [%rd15+28];
	fma.rn.f32 	%f112, %f87, %f88, %f86;
	add.s32 	%r46, %r46, 8;
$L__BB1_8:
	setp.eq.s32 	%p7, %r14, 0;
	@%p7 bra 	$L__BB1_14;
	and.b32  	%r17, %r30, 3;
	setp.lt.u32 	%p8, %r14, 4;
	@%p8 bra 	$L__BB1_11;
	add.s32 	%r40, %r46, %r2;
	mul.wide.s32 	%rd16, %r40, 4;
	add.s64 	%rd17, %rd2, %rd16;
	ld.global.f32 	%f90, [%rd17];
	add.s32 	%r41, %r46, %r3;
	mul.wide.s32 	%rd18, %r41, 4;
	add.s64 	%rd19, %rd1, %rd18;
	ld.global.f32 	%f91, [%rd19];
	fma.rn.f32 	%f92, %f90, %f91, %f112;
	ld.global.f32 	%f93, [%rd17+4];
	ld.global.f32 	%f94, [%rd19+4];
	fma.rn.f32 	%f95, %f93, %f94, %f92;
	ld.global.f32 	%f96, [%rd17+8];
	ld.global.f32 	%f97, [%rd19+8];
	fma.rn.f32 	%f98, %f96, %f97, %f95;
	ld.global.f32 	%f99, [%rd17+12];
	ld.global.f32 	%f100, [%rd19+12];
	fma.rn.f32 	%f112, %f99, %f100, %f98;
	add.s32 	%r46, %r46, 4;
$L__BB1_11:
	setp.eq.s32 	%p9, %r17, 0;
	@%p9 bra 	$L__BB1_14;
	add.s32 	%r50, %r46, %r3;
	add.s32 	%r49, %r46, %r2;
	neg.s32 	%r48, %r17;
$L__BB1_13:
	.pragma "nounroll";
	mul.wide.s32 	%rd20, %r50, 4;
	add.s64 	%rd21, %rd1, %rd20;
	mul.wide.s32 	%rd22, %r49, 4;
	add.s64 	%rd23, %rd2, %rd22;
	ld.global.f32 	%f101, [%rd23];
	ld.global.f32 	%f102, [%rd21];
	fma.rn.f32 	%f112, %f101, %f102, %f112;
	add.s32 	%r50, %r50, 1;
	add.s32 	%r49, %r49, 1;
	add.s32 	%r48, %r48, 1;
	setp.ne.s32 	%p10, %r48, 0;
	@%p10 bra 	$L__BB1_13;
$L__BB1_14:
	cvta.to.global.u64 	%rd24, %rd5;
	mul.wide.s32 	%rd25, %r1, 8;
	add.s64 	%rd26, %rd24, %rd25;
	mov.f32 	%f103, 0f00000000;
	st.global.v2.f32 	[%rd26], {%f112, %f103};
$L__BB1_15:
	ret;

}
	// .globl	_Z16add_noise_kernelP6float2fP17curandStateXORWOWi
.visible .entry _Z16add_noise_kernelP6float2fP17curandStateXORWOWi(
	.param .u64 .ptr .align 1 _Z16add_noise_kernelP6float2fP17curandStateXORWOWi_param_0,
	.param .f32 _Z16add_noise_kernelP6float2fP17curandStateXORWOWi_param_1,
	.param .u64 .ptr .align 1 _Z16add_noise_kernelP6float2fP17curandStateXORWOWi_param_2,
	.param .u32 _Z16add_noise_kernelP6float2fP17curandStateXORWOWi_param_3
)
{
	.reg .pred 	%p<9>;
	.reg .b32 	%r<70>;
	.reg .b32 	%f<75>;
	.reg .b64 	%rd<9>;
	.reg .b64 	%fd<2>;

	ld.param.u64 	%rd2, [_Z16add_noise_kernelP6float2fP17curandStateXORWOWi_param_0];
	ld.param.f32 	%f9, [_Z16add_noise_kernelP6float2fP17curandStateXORWOWi_param_1];
	ld.param.u64 	%rd3, [_Z16add_noise_kernelP6float2fP17curandStateXORWOWi_param_2];
	ld.param.u32 	%r22, [_Z16add_noise_kernelP6float2fP17curandStateXORWOWi_param_3];
	mov.u32 	%r23, %ctaid.x;
	mov.u32 	%r24, %ntid.x;
	mov.u32 	%r25, %tid.x;
	mad.lo.s32 	%r1, %r23, %r24, %r25;
	setp.ge.s32 	%p1, %r1, %r22;
	@%p1 bra 	$L__BB2_5;
	cvta.to.global.u64 	%rd4, %rd3;
	mul.wide.s32 	%rd5, %r1, 48;
	add.s64 	%rd1, %rd4, %rd5;
	ld.global.v2.u32 	{%r2, %r3}, [%rd1];
	ld.global.v2.u32 	{%r6, %r5}, [%rd1+8];
	ld.global.v2.u32 	{%r7, %r9}, [%rd1+16];
	ld.global.v2.u32 	{%r10, %r11}, [%rd1+24];
	ld.global.f64 	%fd1, [%rd1+40];
	setp.eq.s32 	%p2, %r10, 1;
	@%p2 bra 	$L__BB2_3;
	shr.u32 	%r27, %r3, 2;
	xor.b32  	%r28, %r27, %r3;
	shl.b32 	%r29, %r9, 4;
	shl.b32 	%r30, %r28, 1;
	xor.b32  	%r31, %r29, %r30;
	xor.b32  	%r32, %r31, %r9;
	xor.b32  	%r68, %r32, %r28;
	add.s32 	%r33, %r2, %r68;
	add.s32 	%r34, %r33, 362437;
	shr.u32 	%r35, %r6, 2;
	xor.b32  	%r36, %r35, %r6;
	shl.b32 	%r37, %r68, 4;
	shl.b32 	%r38, %r36, 1;
	xor.b32  	%r39, %r38, %r37;
	xor.b32  	%r40, %r39, %r36;
	xor.b32  	%r67, %r40, %r68;
	add.s32 	%r69, %r2, 724874;
	add.s32 	%r41, %r67, %r69;
	cvt.rn.f32.u32 	%f10, %r34;
	fma.rn.f32 	%f11, %f10, 0f2F800000, 0f2F000000;
	cvt.rn.f32.u32 	%f12, %r41;
	fma.rn.f32 	%f13, %f12, 0f30C90FDB, 0f30490FDB;
	setp.lt.f32 	%p3, %f11, 0f00800000;
	mul.f32 	%f14, %f11, 0f4B000000;
	selp.f32 	%f15, %f14, %f11, %p3;
	selp.f32 	%f16, 0fC1B80000, 0f00000000, %p3;
	mov.b32 	%r42, %f15;
	add.s32 	%r43, %r42, -1059760811;
	and.b32  	%r44, %r43, -8388608;
	sub.s32 	%r45, %r42, %r44;
	mov.b32 	%f17, %r45;
	cvt.rn.f32.s32 	%f18, %r44;
	fma.rn.f32 	%f19, %f18, 0f34000000, %f16;
	add.f32 	%f20, %f17, 0fBF800000;
	fma.rn.f32 	%f21, %f20, 0fBE055027, 0f3E1039F6;
	fma.rn.f32 	%f22, %f21, %f20, 0fBDF8CDCC;
	fma.rn.f32 	%f23, %f22, %f20, 0f3E0F2955;
	fma.rn.f32 	%f24, %f23, %f20, 0fBE2AD8B9;
	fma.rn.f32 	%f25, %f24, %f20, 0f3E4CED0B;
	fma.rn.f32 	%f26, %f25, %f20, 0fBE7FFF22;
	fma.rn.f32 	%f27, %f26, %f20, 0f3EAAAA78;
	fma.rn.f32 	%f28, %f27, %f20, 0fBF000000;
	mul.f32 	%f29, %f20, %f28;
	fma.rn.f32 	%f30, %f29, %f20, %f20;
	fma.rn.f32 	%f31, %f19, 0f3F317218, %f30;
	setp.gt.u32 	%p4, %r42, 2139095039;
	fma.rn.f32 	%f32, %f15, 0f7F800000, 0f7F800000;
	selp.f32 	%f33, %f32, %f31, %p4;
	setp.eq.f32 	%p5, %f15, 0f00000000;
	mul.f32 	%f34, %f33, 0fC0000000;
	selp.f32 	%f35, 0f7F800000, %f34, %p5;
	sqrt.rn.f32 	%f36, %f35;
	sin.approx.f32 	%f37, %f13;
	cos.approx.f32 	%f38, %f13;
	mul.f32 	%f72, %f36, %f37;
	mul.f32 	%f73, %f36, %f38;
	mov.b32 	%r66, 0;
	mov.f32 	%f74, %f73;
	bra.uni 	$L__BB2_4;
$L__BB2_3:
	ld.global.f32 	%f72, [%rd1+32];
	shr.u32 	%r47, %r3, 2;
	xor.b32  	%r48, %r47, %r3;
	shl.b32 	%r49, %r9, 4;
	shl.b32 	%r50, %r48, 1;
	xor.b32  	%r51, %r49, %r50;
	xor.b32  	%r52, %r51, %r9;
	xor.b32  	%r68, %r52, %r48;
	add.s32 	%r53, %r2, %r68;
	add.s32 	%r54, %r53, 362437;
	shr.u32 	%r55, %r6, 2;
	xor.b32  	%r56, %r55, %r6;
	shl.b32 	%r57, %r68, 4;
	shl.b32 	%r58, %r56, 1;
	xor.b32  	%r59, %r58, %r57;
	xor.b32  	%r60, %r59, %r56;
	xor.b32  	%r67, %r60, %r68;
	add.s32 	%r69, %r2, 724874;
	add.s32 	%r61, %r67, %r69;
	cvt.rn.f32.u32 	%f39, %r54;
	fma.rn.f32 	%f40, %f39, 0f2F800000, 0f2F000000;
	cvt.rn.f32.u32 	%f41, %r61;
	fma.rn.f32 	%f42, %f41, 0f30C90FDB, 0f30490FDB;
	setp.lt.f32 	%p6, %f40, 0f00800000;
	mul.f32 	%f43, %f40, 0f4B000000;
	selp.f32 	%f44, %f43, %f40, %p6;
	selp.f32 	%f45, 0fC1B80000, 0f00000000, %p6;
	mov.b32 	%r62, %f44;
	add.s32 	%r63, %r62, -1059760811;
	and.b32  	%r64, %r63, -8388608;
	sub.s32 	%r65, %r62, %r64;
	mov.b32 	%f46, %r65;
	cvt.rn.f32.s32 	%f47, %r64;
	fma.rn.f32 	%f48, %f47, 0f34000000, %f45;
	add.f32 	%f49, %f46, 0fBF800000;
	fma.rn.f32 	%f50, %f49, 0fBE055027, 0f3E1039F6;
	fma.rn.f32 	%f51, %f50, %f49, 0fBDF8CDCC;
	fma.rn.f32 	%f52, %f51, %f49, 0f3E0F2955;
	fma.rn.f32 	%f53, %f52, %f49, 0fBE2AD8B9;
	fma.rn.f32 	%f54, %f53, %f49, 0f3E4CED0B;
	fma.rn.f32 	%f55, %f54, %f49, 0fBE7FFF22;
	fma.rn.f32 	%f56, %f55, %f49, 0f3EAAAA78;
	fma.rn.f32 	%f57, %f56, %f49, 0fBF000000;
	mul.f32 	%f58, %f49, %f57;
	fma.rn.f32 	%f59, %f58, %f49, %f49;
	fma.rn.f32 	%f60, %f48, 0f3F317218, %f59;
	setp.gt.u32 	%p7, %r62, 2139095039;
	fma.rn.f32 	%f61, %f44, 0f7F800000, 0f7F800000;
	selp.f32 	%f62, %f61, %f60, %p7;
	setp.eq.f32 	%p8, %f44, 0f00000000;
	mul.f32 	%f63, %f62, 0fC0000000;
	selp.f32 	%f64, 0f7F800000, %f63, %p8;
	sqrt.rn.f32 	%f65, %f64;
	sin.approx.f32 	%f66, %f42;
	cos.approx.f32 	%f67, %f42;
	mul.f32 	%f74, %f65, %f66;
	mul.f32 	%f73, %f65, %f67;
	mov.b32 	%r66, 1;
$L__BB2_4:
	cvta.to.global.u64 	%rd6, %rd2;
	mul.wide.s32 	%rd7, %r1, 8;
	add.s64 	%rd8, %rd6, %rd7;
	ld.global.v2.f32 	{%f68, %f69}, [%rd8];
	fma.rn.f32 	%f70, %f9, %f72, %f68;
	fma.rn.f32 	%f71, %f9, %f74, %f69;
	st.global.v2.f32 	[%rd8], {%f70, %f71};
	st.global.v2.u32 	[%rd1], {%r69, %r5};
	st.global.v2.u32 	[%rd1+8], {%r7, %r9};
	st.global.v2.u32 	[%rd1+16], {%r68, %r67};
	st.global.v2.u32 	[%rd1+24], {%r66, %r11};
	st.global.f32 	[%rd1+32], %f73;
	st.global.f64 	[%rd1+40], %fd1;
$L__BB2_5:
	ret;

}
	// .globl	_Z18mimo_detect_kernelPKfPK6float2PS1_S4_iii
.visible .entry _Z18mimo_detect_kernelPKfPK6float2PS1_S4_iii(
	.param .u64 .ptr .align 1 _Z18mimo_detect_kernelPKfPK6float2PS1_S4_iii_param_0,
	.param .u64 .ptr .align 1 _Z18mimo_detect_kernelPKfPK6float2PS1_S4_iii_param_1,
	.param .u64 .ptr .align 1 _Z18mimo_detect_kernelPKfPK6float2PS1_S4_iii_param_2,
	.param .u64 .ptr .align 1 _Z18mimo_detect_kernelPKfPK6float2PS1_S4_iii_param_3,
	.param .u32 _Z18mimo_detect_kernelPKfPK6float2PS1_S4_iii_param_4,
	.param .u32 _Z18mimo_detect_kernelPKfPK6float2PS1_S4_iii_param_5,
	.param .u32 _Z18mimo_detect_kernelPKfPK6float2PS1_S4_iii_param_6
)
{
	.reg .pred 	%p<16>;
	.reg .b32 	%r<45>;
	.reg .b32 	%f<173>;
	.reg .b64 	%rd<42>;

	ld.param.u64 	%rd5, [_Z18mimo_detect_kernelPKfPK6float2PS1_S4_iii_param_0];
	ld.param.u64 	%rd6, [_Z18mimo_detect_kernelPKfPK6float2PS1_S4_iii_param_1];
	ld.param.u64 	%rd3, [_Z18mimo_detect_kernelPKfPK6float2PS1_S4_iii_param_2];
	ld.param.u64 	%rd4, [_Z18mimo_detect_kernelPKfPK6float2PS1_S4_iii_param_3];
	ld.param.u32 	%r24, [_Z18mimo_detect_kernelPKfPK6float2PS1_S4_iii_param_4];
	ld.param.u32 	%r22, [_Z18mimo_detect_kernelPKfPK6float2PS1_S4_iii_param_5];
	ld.param.u32 	%r23, [_Z18mimo_detect_kernelPKfPK6float2PS1_S4_iii_param_6];
	cvta.to.global.u64 	%rd1, %rd6;
	cvta.to.global.u64 	%rd2, %rd5;
	mov.u32 	%r25, %ctaid.x;
	mov.u32 	%r26, %ntid.x;
	mov.u32 	%r27, %tid.x;
	mad.lo.s32 	%r1, %r25, %r26, %r27;
	mul.lo.s32 	%r28, %r23, %r24;
	setp.ge.s32 	%p1, %r1, %r28;
	@%p1 bra 	$L__BB3_15;
	div.s32 	%r2, %r1, %r23;
	mul.lo.s32 	%r29, %r2, %r23;
	sub.s32 	%r3, %r1, %r29;
	setp.lt.s32 	%p2, %r22, 1;
	mov.f32 	%f172, 0f3C23D70A;
	mov.f32 	%f167, 0f00000000;
	mov.f32 	%f168, %f167;
	@%p2 bra 	$L__BB3_14;
	mul.lo.s32 	%r4, %r2, %r22;
	and.b32  	%r5, %r22, 7;
	setp.lt.u32 	%p3, %r22, 8;
	mov.f32 	%f169, 0f00000000;
	mov.b32 	%r43, 0;
	mov.f32 	%f168, %f169;
	mov.f32 	%f167, %f169;
	@%p3 bra 	$L__BB3_5;
	and.b32  	%r43, %r22, 2147483640;
	neg.s32 	%r41, %r43;
	mad.lo.s32 	%r40, %r29, %r22, %r3;
	shl.b32 	%r9, %r23, 3;
	mov.f32 	%f169, 0f00000000;
	mul.wide.s32 	%rd11, %r23, 4;
	mov.u32 	%r39, %r4;
$L__BB3_4:
	.pragma "nounroll";
	mul.wide.s32 	%rd7, %r39, 8;
	add.s64 	%rd8, %rd1, %rd7;
	mul.wide.s32 	%rd9, %r40, 4;
	add.s64 	%rd10, %rd2, %rd9;
	ld.global.f32 	%f46, [%rd10];
	ld.global.v2.f32 	{%f47, %f48}, [%rd8];
	fma.rn.f32 	%f49, %f46, %f47, %f167;
	fma.rn.f32 	%f50, %f46, %f48, %f168;
	fma.rn.f32 	%f51, %f46, %f46, %f169;
	add.s64 	%rd12, %rd10, %rd11;
	ld.global.f32 	%f52, [%rd12];
	ld.global.v2.f32 	{%f53, %f54}, [%rd8+8];
	fma.rn.f32 	%f55, %f52, %f53, %f49;
	fma.rn.f32 	%f56, %f52, %f54, %f50;
	fma.rn.f32 	%f57, %f52, %f52, %f51;
	add.s64 	%rd13, %rd12, %rd11;
	ld.global.f32 	%f58, [%rd13];
	ld.global.v2.f32 	{%f59, %f60}, [%rd8+16];
	fma.rn.f32 	%f61, %f58, %f59, %f55;
	fma.rn.f32 	%f62, %f58, %f60, %f56;
	fma.rn.f32 	%f63, %f58, %f58, %f57;
	add.s64 	%rd14, %rd13, %rd11;
	ld.global.f32 	%f64, [%rd14];
	ld.global.v2.f32 	{%f65, %f66}, [%rd8+24];
	fma.rn.f32 	%f67, %f64, %f65, %f61;
	fma.rn.f32 	%f68, %f64, %f66, %f62;
	fma.rn.f32 	%f69, %f64, %f64, %f63;
	add.s64 	%rd15, %rd14, %rd11;
	ld.global.f32 	%f70, [%rd15];
	ld.global.v2.f32 	{%f71, %f72}, [%rd8+32];
	fma.rn.f32 	%f73, %f70, %f71, %f67;
	fma.rn.f32 	%f74, %f70, %f72, %f68;
	fma.rn.f32 	%f75, %f70, %f70, %f69;
	add.s64 	%rd16, %rd15, %rd11;
	ld.global.f32 	%f76, [%rd16];
	ld.global.v2.f32 	{%f77, %f78}, [%rd8+40];
	fma.rn.f32 	%f79, %f76, %f77, %f73;
	fma.rn.f32 	%f80, %f76, %f78, %f74;
	fma.rn.f32 	%f81, %f76, %f76, %f75;
	add.s64 	%rd17, %rd16, %rd11;
	ld.global.f32 	%f82, [%rd17];
	ld.global.v2.f32 	{%f83, %f84}, [%rd8+48];
	fma.rn.f32 	%f85, %f82, %f83, %f79;
	fma.rn.f32 	%f86, %f82, %f84, %f80;
	fma.rn.f32 	%f87, %f82, %f82, %f81;
	add.s64 	%rd18, %rd17, %rd11;
	ld.global.f32 	%f88, [%rd18];
	ld.global.v2.f32 	{%f89, %f90}, [%rd8+56];
	fma.rn.f32 	%f167, %f88, %f89, %f85;
	fma.rn.f32 	%f168, %f88, %f90, %f86;
	fma.rn.f32 	%f169, %f88, %f88, %f87;
	add.s32 	%r41, %r41, 8;
	add.s32 	%r40, %r40, %r9;
	add.s32 	%r39, %r39, 8;
	setp.ne.s32 	%p4, %r41, 0;
	@%p4 bra 	$L__BB3_4;
$L__BB3_5:
	setp.eq.s32 	%p5, %r5, 0;
	@%p5 bra 	$L__BB3_13;
	and.b32  	%r17, %r22, 3;
	setp.lt.u32 	%p6, %r5, 4;
	@%p6 bra 	$L__BB3_8;
	add.s32 	%r32, %r43, %r4;
	mad.lo.s32 	%r33, %r32, %r23, %r3;
	mul.wide.s32 	%rd19, %r33, 4;
	add.s64 	%rd20, %rd2, %rd19;
	ld.global.f32 	%f92, [%rd20];
	mul.wide.s32 	%rd21, %r32, 8;
	add.s64 	%rd22, %rd1, %rd21;
	ld.global.v2.f32 	{%f93, %f94}, [%rd22];
	fma.rn.f32 	%f95, %f92, %f93, %f167;
	fma.rn.f32 	%f96, %f92, %f94, %f168;
	fma.rn.f32 	%f97, %f92, %f92, %f169;
	mul.wide.s32 	%rd23, %r23, 4;
	add.s64 	%rd24, %rd20, %rd23;
	ld.global.f32 	%f98, [%rd24];
	ld.global.v2.f32 	{%f99, %f100}, [%rd22+8];
	fma.rn.f32 	%f101, %f98, %f99, %f95;
	fma.rn.f32 	%f102, %f98, %f100, %f96;
	fma.rn.f32 	%f103, %f98, %f98, %f97;
	add.s64 	%rd25, %rd24, %rd23;
	ld.global.f32 	%f104, [%rd25];
	ld.global.v2.f32 	{%f105, %f106}, [%rd22+16];
	fma.rn.f32 	%f107, %f104, %f105, %f101;
	fma.rn.f32 	%f108, %f104, %f106, %f102;
	fma.rn.f32 	%f109, %f104, %f104, %f103;
	add.s64 	%rd26, %rd25, %rd23;
	ld.global.f32 	%f110, [%rd26];
	ld.global.v2.f32 	{%f111, %f112}, [%rd22+24];
	fma.rn.f32 	%f167, %f110, %f111, %f107;
	fma.rn.f32 	%f168, %f110, %f112, %f108;
	fma.rn.f32 	%f169, %f110, %f110, %f109;
	add.s32 	%r43, %r43, 4;
$L__BB3_8:
	setp.eq.s32 	%p7, %r17, 0;
	@%p7 bra 	$L__BB3_13;
	setp.eq.s32 	%p8, %r17, 1;
	@%p8 bra 	$L__BB3_11;
	add.s32 	%r34, %r43, %r4;
	mad.lo.s32 	%r35, %r34, %r23, %r3;
	mul.wide.s32 	%rd27, %r35, 4;
	add.s64 	%rd28, %rd2, %rd27;
	ld.global.f32 	%f114, [%rd28];
	mul.wide.s32 	%rd29, %r34, 8;
	add.s64 	%rd30, %rd1, %rd29;
	ld.global.v2.f32 	{%f115, %f116}, [%rd30];
	fma.rn.f32 	%f117, %f114, %f115, %f167;
	fma.rn.f32 	%f118, %f114, %f116, %f168;
	fma.rn.f32 	%f119, %f114, %f114, %f169;
	mul.wide.s32 	%rd31, %r23, 4;
	add.s64 	%rd32, %rd28, %rd31;
	ld.global.f32 	%f120, [%rd32];
	ld.global.v2.f32 	{%f121, %f122}, [%rd30+8];
	fma.rn.f32 	%f167, %f120, %f121, %f117;
	fma.rn.f32 	%f168, %f120, %f122, %f118;
	fma.rn.f32 	%f169, %f120, %f120, %f119;
	add.s32 	%r43, %r43, 2;
$L__BB3_11:
	and.b32  	%r36, %r22, 1;
	setp.eq.b32 	%p9, %r36, 1;
	not.pred 	%p10, %p9;
	@%p10 bra 	$L__BB3_13;
	add.s32 	%r37, %r43, %r4;
	mad.lo.s32 	%r38, %r37, %r23, %r3;
	mul.wide.s32 	%rd33, %r38, 4;
	add.s64 	%rd34, %rd2, %rd33;
	ld.global.f32 	%f123, [%rd34];
	mul.wide.s32 	%rd35, %r37, 8;
	add.s64 	%rd36, %rd1, %rd35;
	ld.global.v2.f32 	{%f124, %f125}, [%rd36];
	fma.rn.f32 	%f167, %f123, %f124, %f167;
	fma.rn.f32 	%f168, %f123, %f125, %f168;
	fma.rn.f32 	%f169, %f123, %f123, %f169;
$L__BB3_13:
	add.f32 	%f172, %f169, 0f3C23D70A;
$L__BB3_14:
	rcp.rn.f32 	%f126, %f172;
	mul.f32 	%f127, %f167, %f126;
	cvta.to.global.u64 	%rd37, %rd4;
	mul.wide.s32 	%rd38, %r1, 8;
	add.s64 	%rd39, %rd37, %rd38;
	mul.f32 	%f128, %f168, %f126;
	st.global.v2.f32 	[%rd39], {%f127, %f128};
	add.f32 	%f129, %f127, 0fBF3504F3;
	add.f32 	%f130, %f128, 0fBF3504F3;
	mul.f32 	%f131, %f130, %f130;
	fma.rn.f32 	%f132, %f129, %f129, %f131;
	min.f32 	%f133, %f132, 0f4E6E6B28;
	add.f32 	%f134, %f127, 0f3F3504F3;
	fma.rn.f32 	%f135, %f134, %f134, %f131;
	setp.lt.f32 	%p11, %f135, %f133;
	selp.f32 	%f136, %f135, %f133, %p11;
	add.f32 	%f137, %f128, 0f3F3504F3;
	mul.f32 	%f138, %f137, %f137;
	fma.rn.f32 	%f139, %f129, %f129, %f138;
	setp.geu.f32 	%p12, %f139, %f136;
	selp.f32 	%f140, %f136, %f139, %p12;
	fma.rn.f32 	%f141, %f134, %f134, %f138;
	setp.lt.f32 	%p13, %f141, %f140;
	cvta.to.global.u64 	%rd40, %rd3;
	add.s64 	%rd41, %rd40, %rd38;
	and.pred  	%p14, %p11, %p12;
	selp.f32 	%f142, 0fBF3504F3, 0f3F3504F3, %p14;
	selp.f32 	%f143, 0fBF3504F3, %f142, %p13;
	selp.f32 	%f144, 0fBF3504F3, 0f3F3504F3, %p13;
	selp.f32 	%f145, %f144, 0fBF3504F3, %p12;
	st.global.v2.f32 	[%rd41], {%f143, %f145};
$L__BB3_15:
	ret;

}
	// .globl	_Z18compute_ber_kernelPKfPK6float2Pii
.visible .entry _Z18compute_ber_kernelPKfPK6float2Pii(
	.param .u64 .ptr .align 1 _Z18compute_ber_kernelPKfPK6float2Pii_param_0,
	.param .u64 .ptr .align 1 _Z18compute_ber_kernelPKfPK6float2Pii_param_1,
	.param .u64 .ptr .align 1 _Z18compute_ber_kernelPKfPK6float2Pii_param_2,
	.param .u32 _Z18compute_ber_kernelPKfPK6float2Pii_param_3
)
{
	.reg .pred 	%p<5>;
	.reg .b32 	%r<13>;
	.reg .b32 	%f<4>;
	.reg .b64 	%rd<11>;

	ld.param.u64 	%rd1, [_Z18compute_ber_kernelPKfPK6float2Pii_param_0];
	ld.param.u64 	%rd2, [_Z18compute_ber_kernelPKfPK6float2Pii_param_1];
	ld.param.u64 	%rd3, [_Z18compute_ber_kernelPKfPK6float2Pii_param_2];
	ld.param.u32 	%r2, [_Z18compute_ber_kernelPKfPK6float2Pii_param_3];
	mov.u32 	%r3, %ctaid.x;
	mov.u32 	%r4, %ntid.x;
	mov.u32 	%r5, %tid.x;
	mad.lo.s32 	%r1, %r3, %r4, %r5;
	setp.ge.s32 	%p1, %r1, %r2;
	@%p1 bra 	$L__BB4_2;
	cvta.to.global.u64 	%rd4, %rd1;
	cvta.to.global.u64 	%rd5, %rd2;
	cvta.to.global.u64 	%rd6, %rd3;
	mul.wide.s32 	%rd7, %r1, 4;
	add.s64 	%rd8, %rd4, %rd7;
	ld.global.f32 	%f1, [%rd8];
	setp.lt.f32 	%p2, %f1, 0f00000000;
	selp.u32 	%r6, 1, 0, %p2;
	mul.wide.s32 	%rd9, %r1, 8;
	add.s64 	%rd10, %rd5, %rd9;
	ld.global.v2.f32 	{%f2, %f3}, [%rd10];
	setp.lt.f32 	%p3, %f2, 0f00000000;
	selp.u32 	%r7, 1, 0, %p3;
	setp.lt.f32 	%p4, %f3, 0f00000000;
	selp.b32 	%r8, 2, 0, %p4;
	or.b32  	%r9, %r8, %r7;
	xor.b32  	%r10, %r9, %r6;
	popc.b32 	%r11, %r10;
	atom.global.add.u32 	%r12, [%rd6], %r11;
$L__BB4_2:
	ret;

}


// ===== COMPILED SASS (sm_100) =====

	.target	sm_100

	.elftype	@"ET_EXEC"


//--------------------- .note.nv.tkinfo           --------------------------
	.section	.note.nv.tkinfo,"",@"SHT_NOTE"
	.sectionflags	@"SHF_NOTE_NV_TKINFO"
	.tkinfo
        /*0018*/ 	.word	0x00000002
        /*0030*/ 	.string	""
        /*0030*/ 	.string	"ptxas"
        /*0030*/ 	.string	"Cuda compilation tools, release 13.0, V13.0.88"
        /*0030*/ 	.string	"Build cuda_13.0.r13.0/compiler.36424714_0"
        /*0030*/ 	.string	"-arch sm_100 -m 64 "



//--------------------- .note.nv.cuinfo           --------------------------
	.section	.note.nv.cuinfo,"",@"SHT_NOTE"
	.sectionflags	@"SHF_NOTE_NV_CUINFO"
        /*0018*/ 	.short	0x0002
        /*001a*/ 	.short	0x0064
        /*001c*/ 	.short	0x0082
	.zero		2


//--------------------- .nv.info                  --------------------------
	.section	.nv.info,"",@"SHT_CUDA_INFO"
	.align	4


	//----- nvinfo : EIATTR_REGCOUNT
	.align		4
        /*0000*/ 	.byte	0x04, 0x2f
        /*0002*/ 	.short	(.L_10 - .L_9)
	.align		4
.L_9:
        /*0004*/ 	.word	index@(_Z11init_curandP17curandStateXORWOWmi)
        /*0008*/ 	.word	0x0000001f


	//----- nvinfo : EIATTR_FRAME_SIZE
	.align		4
.L_10:
        /*000c*/ 	.byte	0x04, 0x11
        /*000e*/ 	.short	(.L_12 - .L_11)
	.align		4
.L_11:
        /*0010*/ 	.word	index@(_Z11init_curandP17curandStateXORWOWmi)
        /*0014*/ 	.word	0x00000000


	//----- nvinfo : EIATTR_REGCOUNT
	.align		4
.L_12:
        /*0018*/ 	.byte	0x04, 0x2f
        /*001a*/ 	.short	(.L_14 - .L_13)
	.align		4
.L_13:
        /*001c*/ 	.word	index@(_Z19mimo_forward_kernelPKfS0_P6float2iii)
        /*0020*/ 	.word	0x00000020


	//----- nvinfo : EIATTR_FRAME_SIZE
	.align		4
.L_14:
        /*0024*/ 	.byte	0x04, 0x11
        /*0026*/ 	.short	(.L_16 - .L_15)
	.align		4
.L_15:
        /*0028*/ 	.word	index@(_Z19mimo_forward_kernelPKfS0_P6float2iii)
        /*002c*/ 	.word	0x00000000


	//----- nvinfo : EIATTR_REGCOUNT
	.align		4
.L_16:
        /*0030*/ 	.byte	0x04, 0x2f
        /*0032*/ 	.short	(.L_18 - .L_17)
	.align		4
.L_17:
        /*0034*/ 	.word	index@(_Z16add_noise_kernelP6float2fP17curandStateXORWOWi)
        /*0038*/ 	.word	0x0000001a


	//----- nvinfo : EIATTR_FRAME_SIZE
	.align		4
.L_18:
        /*003c*/ 	.byte	0x04, 0x11
        /*003e*/ 	.short	(.L_20 - .L_19)
	.align		4
.L_19:
        /*0040*/ 	.word	index@($__internal_1_$__cuda_sm20_sqrt_rn_f32_slowpath)
        /*0044*/ 	.word	0x00000000


	//----- nvinfo : EIATTR_FRAME_SIZE
	.align		4
.L_20:
        /*0048*/ 	.byte	0x04, 0x11
        /*004a*/ 	.short	(.L_22 - .L_21)
	.align		4
.L_21:
        /*004c*/ 	.word	index@(_Z16add_noise_kernelP6float2fP17curandStateXORWOWi)
        /*0050*/ 	.word	0x00000000


	//----- nvinfo : EIATTR_REGCOUNT
	.align		4
.L_22:
        /*0054*/ 	.byte	0x04, 0x2f
        /*0056*/ 	.short	(.L_24 - .L_23)
	.align		4
.L_23:
        /*0058*/ 	.word	index@(_Z18mimo_detect_kernelPKfPK6float2PS1_S4_iii)
        /*005c*/ 	.word	0x00000020


	//----- nvinfo : EIATTR_FRAME_SIZE
	.align		4
.L_24:
        /*0060*/ 	.byte	0x04, 0x11
        /*0062*/ 	.short	(.L_26 - .L_25)
	.align		4
.L_25:
        /*0064*/ 	.word	index@($__internal_0_$__cuda_sm20_rcp_rn_f32_slowpath)
        /*0068*/ 	.word	0x00000000


	//----- nvinfo : EIATTR_FRAME_SIZE
	.align		4
.L_26:
        /*006c*/ 	.byte	0x04, 0x11
        /*006e*/ 	.short	(.L_28 - .L_27)
	.align		4
.L_27:
        /*0070*/ 	.word	index@(_Z18mimo_detect_kernelPKfPK6float2PS1_S4_iii)
        /*0074*/ 	.word	0x00000000


	//----- nvinfo : EIATTR_REGCOUNT
	.align		4
.L_28:
        /*0078*/ 	.byte	0x04, 0x2f
        /*007a*/ 	.short	(.L_30 - .L_29)
	.align		4
.L_29:
        /*007c*/ 	.word	index@(_Z18compute_ber_kernelPKfPK6float2Pii)
        /*0080*/ 	.word	0x0000000a


	//----- nvinfo : EIATTR_FRAME_SIZE
	.align		4
.L_30:
        /*0084*/ 	.byte	0x04, 0x11
        /*0086*/ 	.short	(.L_32 - .L_31)
	.align		4
.L_31:
        /*0088*/ 	.word	index@(_Z18compute_ber_kernelPKfPK6float2Pii)
        /*008c*/ 	.word	0x00000000


	//----- nvinfo : EIATTR_MIN_STACK_SIZE
	.align		4
.L_32:
        /*0090*/ 	.byte	0x04, 0x12
        /*0092*/ 	.short	(.L_34 - .L_33)
	.align		4
.L_33:
        /*0094*/ 	.word	index@(_Z18compute_ber_kernelPKfPK6float2Pii)
        /*0098*/ 	.word	0x00000000


	//----- nvinfo : EIATTR_MIN_STACK_SIZE
	.align		4
.L_34:
        /*009c*/ 	.byte	0x04, 0x12
        /*009e*/ 	.short	(.L_36 - .L_35)
	.align		4
.L_35:
        /*00a0*/ 	.word	index@(_Z18mimo_detect_kernelPKfPK6float2PS1_S4_iii)
        /*00a4*/ 	.word	0x00000000


	//----- nvinfo : EIATTR_MIN_STACK_SIZE
	.align		4
.L_36:
        /*00a8*/ 	.byte	0x04, 0x12
        /*00aa*/ 	.short	(.L_38 - .L_37)
	.align		4
.L_37:
        /*00ac*/ 	.word	index@(_Z16add_noise_kernelP6float2fP17curandStateXORWOWi)
        /*00b0*/ 	.word	0x00000000


	//----- nvinfo : EIATTR_MIN_STACK_SIZE
	.align		4
.L_38:
        /*00b4*/ 	.byte	0x04, 0x12
        /*00b6*/ 	.short	(.L_40 - .L_39)
	.align		4
.L_39:
        /*00b8*/ 	.word	index@(_Z19mimo_forward_kernelPKfS0_P6float2iii)
        /*00bc*/ 	.word	0x00000000


	//----- nvinfo : EIATTR_MIN_STACK_SIZE
	.align		4
.L_40:
        /*00c0*/ 	.byte	0x04, 0x12
        /*00c2*/ 	.short	(.L_42 - .L_41)
	.align		4
.L_41:
        /*00c4*/ 	.word	index@(_Z11init_curandP17curandStateXORWOWmi)
        /*00c8*/ 	.word	0x00000000
.L_42:


//--------------------- .nv.compat                --------------------------
	.section	.nv.compat,"",@"SHT_CUDA_COMPAT_INFO"
	.align	4
        /*0000*/ 	.byte	0x02, 0x09, 0x00, 0x00, 0x02, 0x02, 0x01, 0x00, 0x02, 0x05, 0x05, 0x00, 0x03, 0x07, 0x01, 0x01
        /*0010*/ 	.byte	0x02, 0x03, 0x00, 0x00, 0x02, 0x06, 0x01, 0x00, 0x04, 0x0b, 0x08, 0x00, 0x01, 0x00, 0x00, 0x00
        /*0020*/ 	.byte	0x00, 0x00, 0x00, 0x00


//--------------------- .nv.info._Z18compute_ber_kernelPKfPK6float2Pii --------------------------
	.section	.nv.info._Z18compute_ber_kernelPKfPK6float2Pii,"",@"SHT_CUDA_INFO"
	.sectionflags	@""
	.align	4


	//----- nvinfo : EIATTR_CUDA_API_VERSION
	.align		4
        /*0000*/ 	.byte	0x04, 0x37
        /*0002*/ 	.short	(.L_44 - .L_43)
.L_43:
        /*0004*/ 	.word	0x00000082


	//----- nvinfo : EIATTR_KPARAM_INFO
	.align		4
.L_44:
        /*0008*/ 	.byte	0x04, 0x17
        /*000a*/ 	.short	(.L_46 - .L_45)
.L_45:
        /*000c*/ 	.word	0x00000000
        /*0010*/ 	.short	0x0003
        /*0012*/ 	.short	0x0018
        /*0014*/ 	.byte	0x00, 0xf0, 0x11, 0x00


	//----- nvinfo : EIATTR_KPARAM_INFO
	.align		4
.L_46:
        /*0018*/ 	.byte	0x04, 0x17
        /*001a*/ 	.short	(.L_48 - .L_47)
.L_47:
        /*001c*/ 	.word	0x00000000
        /*0020*/ 	.short	0x0002
        /*0022*/ 	.short	0x0010
        /*0024*/ 	.byte	0x00, 0xf5, 0x21, 0x00


	//----- nvinfo : EIATTR_KPARAM_INFO
	.align		4
.L_48:
        /*0028*/ 	.byte	0x04, 0x17
        /*002a*/ 	.short	(.L_50 - .L_49)
.L_49:
        /*002c*/ 	.word	0x00000000
        /*0030*/ 	.short	0x0001
        /*0032*/ 	.short	0x0008
        /*0034*/ 	.byte	0x00, 0xf5, 0x21, 0x00


	//----- nvinfo : EIATTR_KPARAM_INFO
	.align		4
.L_50:
        /*0038*/ 	.byte	0x04, 0x17
        /*003a*/ 	.short	(.L_52 - .L_51)
.L_51:
        /*003c*/ 	.word	0x00000000
        /*0040*/ 	.short	0x0000
        /*0042*/ 	.short	0x0000
        /*0044*/ 	.byte	0x00, 0xf5, 0x21, 0x00


	//----- nvinfo : EIATTR_SPARSE_MMA_MASK
	.align		4
.L_52:
        /*0048*/ 	.byte	0x03, 0x50
        /*004a*/ 	.short	0x0000


	//----- nvinfo : EIATTR_MAXREG_COUNT
	.align		4
        /*004c*/ 	.byte	0x03, 0x1b
        /*004e*/ 	.short	0x00ff


	//----- nvinfo : EIATTR_MERCURY_ISA_VERSION
	.align		4
        /*0050*/ 	.byte	0x03, 0x5f
        /*0052*/ 	.short	0x0101


	//----- nvinfo : EIATTR_INT_WARP_WIDE_INSTR_OFFSETS
	.align		4
        /*0054*/ 	.byte	0x04, 0x31
        /*0056*/ 	.short	(.L_54 - .L_53)


	//   ....[0]....
.L_53:
        /*0058*/ 	.word	0x000000f0


	//   ....[1]....
        /*005c*/ 	.word	0x000001c0


	//----- nvinfo : EIATTR_VRC_CTA_INIT_COUNT
	.align		4
.L_54:
        /*0060*/ 	.byte	0x02, 0x4a
	.zero		1
	.zero		1


	//----- nvinfo : EIATTR_EXIT_INSTR_OFFSETS
	.align		4
        /*0064*/ 	.byte	0x04, 0x1c
        /*0066*/ 	.short	(.L_56 - .L_55)


	//   ....[0]....
.L_55:
        /*0068*/ 	.word	0x00000070


	//   ....[1]....
        /*006c*/ 	.word	0x00000200


	//----- nvinfo : EIATTR_CBANK_PARAM_SIZE
	.align		4
.L_56:
        /*0070*/ 	.byte	0x03, 0x19
        /*0072*/ 	.short	0x001c


	//----- nvinfo : EIATTR_PARAM_CBANK
	.align		4
        /*0074*/ 	.byte	0x04, 0x0a
        /*0076*/ 	.short	(.L_58 - .L_57)
	.align		4
.L_57:
        /*0078*/ 	.word	index@(.nv.constant0._Z18compute_ber_kernelPKfPK6float2Pii)
        /*007c*/ 	.short	0x0380
        /*007e*/ 	.short	0x001c


	//----- nvinfo : EIATTR_SW_WAR
	.align		4
.L_58:
        /*0080*/ 	.byte	0x04, 0x36
        /*0082*/ 	.short	(.L_60 - .L_59)
.L_59:
        /*0084*/ 	.word	0x00000008
.L_60:


//--------------------- .nv.info._Z18mimo_detect_kernelPKfPK6float2PS1_S4_iii --------------------------
	.section	.nv.info._Z18mimo_detect_kernelPKfPK6float2PS1_S4_iii,"",@"SHT_CUDA_INFO"
	.sectionflags	@""
	.align	4


	//----- nvinfo : EIATTR_CUDA_API_VERSION
	.align		4
        /*0000*/ 	.byte	0x04, 0x37
        /*0002*/ 	.short	(.L_62 - .L_61)
.L_61:
        /*0004*/ 	.word	0x00000082


	//----- nvinfo : EIATTR_KPARAM_INFO
	.align		4
.L_62:
        /*0008*/ 	.byte	0x04, 0x17
        /*000a*/ 	.short	(.L_64 - .L_63)
.L_63:
        /*000c*/ 	.word	0x00000000
        /*0010*/ 	.short	0x0006
        /*0012*/ 	.short	0x0028
        /*0014*/ 	.byte	0x00, 0xf0, 0x11, 0x00


	//----- nvinfo : EIATTR_KPARAM_INFO
	.align		4
.L_64:
        /*0018*/ 	.byte	0x04, 0x17
        /*001a*/ 	.short	(.L_66 - .L_65)
.L_65:
        /*001c*/ 	.word	0x00000000
        /*0020*/ 	.short	0x0005
        /*0022*/ 	.short	0x0024
        /*0024*/ 	.byte	0x00, 0xf0, 0x11, 0x00


	//----- nvinfo : EIATTR_KPARAM_INFO
	.align		4
.L_66:
        /*0028*/ 	.byte	0x04, 0x17
        /*002a*/ 	.short	(.L_68 - .L_67)
.L_67:
        /*002c*/ 	.word	0x00000000
        /*0030*/ 	.short	0x0004
        /*0032*/ 	.short	0x0020
        /*0034*/ 	.byte	0x00, 0xf0, 0x11, 0x00


	//----- nvinfo : EIATTR_KPARAM_INFO
	.align		4
.L_68:
        /*0038*/ 	.byte	0x04, 0x17
        /*003a*/ 	.short	(.L_70 - .L_69)
.L_69:
        /*003c*/ 	.word	0x00000000
        /*0040*/ 	.short	0x0003
        /*0042*/ 	.short	0x0018
        /*0044*/ 	.byte	0x00, 0xf5, 0x21, 0x00


	//----- nvinfo : EIATTR_KPARAM_INFO
	.align		4
.L_70:
        /*0048*/ 	.byte	0x04, 0x17
        /*004a*/ 	.short	(.L_72 - .L_71)
.L_71:
        /*004c*/ 	.word	0x00000000
        /*0050*/ 	.short	0x0002
        /*0052*/ 	.short	0x0010
        /*0054*/ 	.byte	0x00, 0xf5, 0x21, 0x00


	//----- nvinfo : EIATTR_KPARAM_INFO
	.align		4
.L_72:
        /*0058*/ 	.byte	0x04, 0x17
        /*005a*/ 	.short	(.L_74 - .L_73)
.L_73:
        /*005c*/ 	.word	0x00000000
        /*0060*/ 	.short	0x0001
        /*0062*/ 	.short	0x0008
        /*0064*/ 	.byte	0x00, 0xf5, 0x21, 0x00


	//----- nvinfo : EIATTR_KPARAM_INFO
	.align		4
.L_74:
        /*0068*/ 	.byte	0x04, 0x17
        /*006a*/ 	.short	(.L_76 - .L_75)
.L_75:
        /*006c*/ 	.word	0x00000000
        /*0070*/ 	.short	0x0000
        /*0072*/ 	.short	0x0000
        /*0074*/ 	.byte	0x00, 0xf5, 0x21, 0x00


	//----- nvinfo : EIATTR_SPARSE_MMA_MASK
	.align		4
.L_76:
        /*0078*/ 	.byte	0x03, 0x50
        /*007a*/ 	.short	0x0000


	//----- nvinfo : EIATTR_MAXREG_COUNT
	.align		4
        /*007c*/ 	.byte	0x03, 0x1b
        /*007e*/ 	.short	0x00ff


	//----- nvinfo : EIATTR_MERCURY_ISA_VERSION
	.align		4
        /*0080*/ 	.byte	0x03, 0x5f
        /*0082*/ 	.short	0x0101


	//----- nvinfo : EIATTR_VRC_CTA_INIT_COUNT
	.align		4
        /*0084*/ 	.byte	0x02, 0x4a
	.zero		1
	.zero		1


	//----- nvinfo : EIATTR_EXIT_INSTR_OFFSETS
	.align		4
        /*0088*/ 	.byte	0x04, 0x1c
        /*008a*/ 	.short	(.L_78 - .L_77)


	//   ....[0]....
.L_77:
        /*008c*/ 	.word	0x00000090


	//   ....[1]....
        /*0090*/ 	.word	0x00000e20


	//----- nvinfo : EIATTR_CRS_STACK_SIZE
	.align		4
.L_78:
        /*0094*/ 	.byte	0x04, 0x1e
        /*0096*/ 	.short	(.L_80 - .L_79)
.L_79:
        /*0098*/ 	.word	0x00000000


	//----- nvinfo : EIATTR_CBANK_PARAM_SIZE
	.align		4
.L_80:
        /*009c*/ 	.byte	0x03, 0x19
        /*009e*/ 	.short	0x002c


	//----- nvinfo : EIATTR_PARAM_CBANK
	.align		4
        /*00a0*/ 	.byte	0x04, 0x0a
        /*00a2*/ 	.short	(.L_82 - .L_81)
	.align		4
.L_81:
        /*00a4*/ 	.word	index@(.nv.constant0._Z18mimo_detect_kernelPKfPK6float2PS1_S4_iii)
        /*00a8*/ 	.short	0x0380
        /*00aa*/ 	.short	0x002c


	//----- nvinfo : EIATTR_SW_WAR
	.align		4
.L_82:
        /*00ac*/ 	.byte	0x04, 0x36
        /*00ae*/ 	.short	(.L_84 - .L_83)
.L_83:
        /*00b0*/ 	.word	0x00000008
.L_84:


//--------------------- .nv.info._Z16add_noise_kernelP6float2fP17curandStateXORWOWi --------------------------
	.section	.nv.info._Z16add_noise_kernelP6float2fP17curandStateXORWOWi,"",@"SHT_CUDA_INFO"
	.sectionflags	@""
	.align	4


	//----- nvinfo : EIATTR_CUDA_API_VERSION
	.align		4
        /*0000*/ 	.byte	0x04, 0x37
        /*0002*/ 	.short	(.L_86 - .L_85)
.L_85:
        /*0004*/ 	.word	0x00000082


	//----- nvinfo : EIATTR_KPARAM_INFO
	.align		4
.L_86:
        /*0008*/ 	.byte	0x04, 0x17
        /*000a*/ 	.short	(.L_88 - .L_87)
.L_87:
        /*000c*/ 	.word	0x00000000
        /*0010*/ 	.short	0x0003
        /*0012*/ 	.short	0x0018
        /*0014*/ 	.byte	0x00, 0xf0, 0x11, 0x00


	//----- nvinfo : EIATTR_KPARAM_INFO
	.align		4
.L_88:
        /*0018*/ 	.byte	0x04, 0x17
        /*001a*/ 	.short	(.L_90 - .L_89)
.L_89:
        /*001c*/ 	.word	0x00000000
        /*0020*/ 	.short	0x0002
        /*0022*/ 	.short	0x0010
        /*0024*/ 	.byte	0x00, 0xf5, 0x21, 0x00


	//----- nvinfo : EIATTR_KPARAM_INFO
	.align		4
.L_90:
        /*0028*/ 	.byte	0x04, 0x17
        /*002a*/ 	.short	(.L_92 - .L_91)
.L_91:
        /*002c*/ 	.word	0x00000000
        /*0030*/ 	.short	0x0001
        /*0032*/ 	.short	0x0008
        /*0034*/ 	.byte	0x00, 0xf0, 0x11, 0x00


	//----- nvinfo : EIATTR_KPARAM_INFO
	.align		4
.L_92:
        /*0038*/ 	.byte	0x04, 0x17
        /*003a*/ 	.short	(.L_94 - .L_93)
.L_93:
        /*003c*/ 	.word	0x00000000
        /*0040*/ 	.short	0x0000
        /*0042*/ 	.short	0x0000
        /*0044*/ 	.byte	0x00, 0xf5, 0x21, 0x00


	//----- nvinfo : EIATTR_SPARSE_MMA_MASK
	.align		4
.L_94:
        /*0048*/ 	.byte	0x03, 0x50
        /*004a*/ 	.short	0x0000


	//----- nvinfo : EIATTR_MAXREG_COUNT
	.align		4
        /*004c*/ 	.byte	0x03, 0x1b
        /*004e*/ 	.short	0x00ff


	//----- nvinfo : EIATTR_MERCURY_ISA_VERSION
	.align		4
        /*0050*/ 	.byte	0x03, 0x5f
        /*0052*/ 	.short	0x0101


	//----- nvinfo : EIATTR_VRC_CTA_INIT_COUNT
	.align		4
        /*0054*/ 	.byte	0x02, 0x4a
	.zero		1
	.zero		1


	//----- nvinfo : EIATTR_EXIT_INSTR_OFFSETS
	.align		4
        /*0058*/ 	.byte	0x04, 0x1c
        /*005a*/ 	.short	(.L_96 - .L_95)


	//   ....[0]....
.L_95:
        /*005c*/ 	.word	0x00000070


	//   ....[1]....
        /*0060*/ 	.word	0x00000af0


	//----- nvinfo : EIATTR_CRS_STACK_SIZE
	.align		4
.L_96:
        /*0064*/ 	.byte	0x04, 0x1e
        /*0066*/ 	.short	(.L_98 - .L_97)
.L_97:
        /*0068*/ 	.word	0x00000000


	//----- nvinfo : EIATTR_CBANK_PARAM_SIZE
	.align		4
.L_98:
        /*006c*/ 	.byte	0x03, 0x19
        /*006e*/ 	.short	0x001c


	//----- nvinfo : EIATTR_PARAM_CBANK
	.align		4
        /*0070*/ 	.byte	0x04, 0x0a
        /*0072*/ 	.short	(.L_100 - .L_99)
	.align		4
.L_99:
        /*0074*/ 	.word	index@(.nv.constant0._Z16add_noise_kernelP6float2fP17curandStateXORWOWi)
        /*0078*/ 	.short	0x0380
        /*007a*/ 	.short	0x001c


	//----- nvinfo : EIATTR_SW_WAR
	.align		4
.L_100:
        /*007c*/ 	.byte	0x04, 0x36
        /*007e*/ 	.short	(.L_102 - .L_101)
.L_101:
        /*0080*/ 	.word	0x00000008
.L_102:


//--------------------- .nv.info._Z19mimo_forward_kernelPKfS0_P6float2iii --------------------------
	.section	.nv.info._Z19mimo_forward_kernelPKfS0_P6float2iii,"",@"SHT_CUDA_INFO"
	.sectionflags	@""
	.align	4


	//----- nvinfo : EIATTR_CUDA_API_VERSION
	.align		4
        /*0000*/ 	.byte	0x04, 0x37
        /*0002*/ 	.short	(.L_104 - .L_103)
.L_103:
        /*0004*/ 	.word	0x00000082


	//----- nvinfo : EIATTR_KPARAM_INFO
	.align		4
.L_104:
        /*0008*/ 	.byte	0x04, 0x17
        /*000a*/ 	.short	(.L_106 - .L_105)
.L_105:
        /*000c*/ 	.word	0x00000000
        /*0010*/ 	.short	0x0005
        /*0012*/ 	.short	0x0020
        /*0014*/ 	.byte	0x00, 0xf0, 0x11, 0x00


	//----- nvinfo : EIATTR_KPARAM_INFO
	.align		4
.L_106:
        /*0018*/ 	.byte	0x04, 0x17
        /*001a*/ 	.short	(.L_108 - .L_107)
.L_107:
        /*001c*/ 	.word	0x00000000
        /*0020*/ 	.short	0x0004
        /*0022*/ 	.short	0x001c
        /*0024*/ 	.byte	0x00, 0xf0, 0x11, 0x00


	//----- nvinfo : EIATTR_KPARAM_INFO
	.align		4
.L_108:
        /*0028*/ 	.byte	0x04, 0x17
        /*002a*/ 	.short	(.L_110 - .L_109)
.L_109:
        /*002c*/ 	.word	0x00000000
        /*0030*/ 	.short	0x0003
        /*0032*/ 	.short	0x0018
        /*0034*/ 	.byte	0x00, 0xf0, 0x11, 0x00


	//----- nvinfo : EIATTR_KPARAM_INFO
	.align		4
.L_110:
        /*0038*/ 	.byte	0x04, 0x17
        /*003a*/ 	.short	(.L_112 - .L_111)
.L_111:
        /*003c*/ 	.word	0x00000000
        /*0040*/ 	.short	0x0002
        /*0042*/ 	.short	0x0010
        /*0044*/ 	.byte	0x00, 0xf5, 0x21, 0x00


	//----- nvinfo : EIATTR_KPARAM_INFO
	.align		4
.L_112:
        /*0048*/ 	.byte	0x04, 0x17
        /*004a*/ 	.short	(.L_114 - .L_113)
.L_113:
        /*004c*/ 	.word	0x00000000
        /*0050*/ 	.short	0x0001
        /*0052*/ 	.short	0x0008
        /*0054*/ 	.byte	0x00, 0xf5, 0x21, 0x00


	//----- nvinfo : EIATTR_KPARAM_INFO
	.align		4
.L_114:
        /*0058*/ 	.byte	0x04, 0x17
        /*005a*/ 	.short	(.L_116 - .L_115)
.L_115:
        /*005c*/ 	.word	0x00000000
        /*0060*/ 	.short	0x0000
        /*0062*/ 	.short	0x0000
        /*0064*/ 	.byte	0x00, 0xf5, 0x21, 0x00


	//----- nvinfo : EIATTR_SPARSE_MMA_MASK
	.align		4
.L_116:
        /*0068*/ 	.byte	0x03, 0x50
        /*006a*/ 	.short	0x0000


	//----- nvinfo : EIATTR_MAXREG_COUNT
	.align		4
        /*006c*/ 	.byte	0x03, 0x1b
        /*006e*/ 	.short	0x00ff


	//----- nvinfo : EIATTR_MERCURY_ISA_VERSION
	.align		4
        /*0070*/ 	.byte	0x03, 0x5f
        /*0072*/ 	.short	0x0101


	//----- nvinfo : EIATTR_VRC_CTA_INIT_COUNT
	.align		4
        /*0074*/ 	.byte	0x02, 0x4a
	.zero		1
	.zero		1


	//----- nvinfo : EIATTR_EXIT_INSTR_OFFSETS
	.align		4
        /*0078*/ 	.byte	0x04, 0x1c
        /*007a*/ 	.short	(.L_118 - .L_117)


	//   ....[0]....
.L_117:
        /*007c*/ 	.word	0x00000080


	//   ....[1]....
        /*0080*/ 	.word	0x00000c20


	//----- nvinfo : EIATTR_CBANK_PARAM_SIZE
	.align		4
.L_118:
        /*0084*/ 	.byte	0x03, 0x19
        /*0086*/ 	.short	0x0024


	//----- nvinfo : EIATTR_PARAM_CBANK
	.align		4
        /*0088*/ 	.byte	0x04, 0x0a
        /*008a*/ 	.short	(.L_120 - .L_119)
	.align		4
.L_119:
        /*008c*/ 	.word	index@(.nv.constant0._Z19mimo_forward_kernelPKfS0_P6float2iii)
        /*0090*/ 	.short	0x0380
        /*0092*/ 	.short	0x0024


	//----- nvinfo : EIATTR_SW_WAR
	.align		4
.L_120:
        /*0094*/ 	.byte	0x04, 0x36
        /*0096*/ 	.short	(.L_122 - .L_121)
.L_121:
        /*0098*/ 	.word	0x00000008
.L_122:


//--------------------- .nv.info._Z11init_curandP17curandStateXORWOWmi --------------------------
	.section	.nv.info._Z11init_curandP17curandStateXORWOWmi,"",@"SHT_CUDA_INFO"
	.sectionflags	@""
	.align	4


	//----- nvinfo : EIATTR_CUDA_API_VERSION
	.align		4
        /*0000*/ 	.byte	0x04, 0x37
        /*0002*/ 	.short	(.L_124 - .L_123)
.L_123:
        /*0004*/ 	.word	0x00000082


	//----- nvinfo : EIATTR_KPARAM_INFO
	.align		4
.L_124:
        /*0008*/ 	.byte	0x04, 0x17
        /*000a*/ 	.short	(.L_126 - .L_125)
.L_125:
        /*000c*/ 	.word	0x00000000
        /*0010*/ 	.short	0x0002
        /*0012*/ 	.short	0x0010
        /*0014*/ 	.byte	0x00, 0xf0, 0x11, 0x00


	//----- nvinfo : EIATTR_KPARAM_INFO
	.align		4
.L_126:
        /*0018*/ 	.byte	0x04, 0x17
        /*001a*/ 	.short	(.L_128 - .L_127)
.L_127:
        /*001c*/ 	.word	0x00000000
        /*0020*/ 	.short	0x0001
        /*0022*/ 	.short	0x0008
        /*0024*/ 	.byte	0x00, 0xf0, 0x21, 0x00


	//----- nvinfo : EIATTR_KPARAM_INFO
	.align		4
.L_128:
        /*0028*/ 	.byte	0x04, 0x17
        /*002a*/ 	.short	(.L_130 - .L_129)
.L_129:
        /*002c*/ 	.word	0x00000000
        /*0030*/ 	.short	0x0000
        /*0032*/ 	.short	0x0000
        /*0034*/ 	.byte	0x00, 0xf5, 0x21, 0x00


	//----- nvinfo : EIATTR_SPARSE_MMA_MASK
	.align		4
.L_130:
        /*0038*/ 	.byte	0x03, 0x50
        /*003a*/ 	.short	0x0000


	//----- nvinfo : EIATTR_MAXREG_COUNT
	.align		4
        /*003c*/ 	.byte	0x03, 0x1b
        /*003e*/ 	.short	0x00ff


	//----- nvinfo : EIATTR_MERCURY_ISA_VERSION
	.align		4
        /*0040*/ 	.byte	0x03, 0x5f
        /*0042*/ 	.short	0x0101


	//----- nvinfo : EIATTR_VRC_CTA_INIT_COUNT
	.align		4
        /*0044*/ 	.byte	0x02, 0x4a
	.zero		1
	.zero		1


	//----- nvinfo : EIATTR_EXIT_INSTR_OFFSETS
	.align		4
        /*0048*/ 	.byte	0x04, 0x1c
        /*004a*/ 	.short	(.L_132 - .L_131)


	//   ....[0]....
.L_131:
        /*004c*/ 	.word	0x00000070


	//   ....[1]....
        /*0050*/ 	.word	0x00000f00


	//----- nvinfo : EIATTR_CRS_STACK_SIZE
	.align		4
.L_132:
        /*0054*/ 	.byte	0x04, 0x1e
        /*0056*/ 	.short	(.L_134 - .L_133)
.L_133:
        /*0058*/ 	.word	0x00000000


	//----- nvinfo : EIATTR_CBANK_PARAM_SIZE
	.align		4
.L_134:
        /*005c*/ 	.byte	0x03, 0x19
        /*005e*/ 	.short	0x0014


	//----- nvinfo : EIATTR_PARAM_CBANK
	.align		4
        /*0060*/ 	.byte	0x04, 0x0a
        /*0062*/ 	.short	(.L_136 - .L_135)
	.align		4
.L_135:
        /*0064*/ 	.word	index@(.nv.constant0._Z11init_curandP17curandStateXORWOWmi)
        /*0068*/ 	.short	0x0380
        /*006a*/ 	.short	0x0014


	//----- nvinfo : EIATTR_SW_WAR
	.align		4
.L_136:
        /*006c*/ 	.byte	0x04, 0x36
        /*006e*/ 	.short	(.L_138 - .L_137)
.L_137:
        /*0070*/ 	.word	0x00000008
.L_138:


//--------------------- .nv.callgraph             --------------------------
	.section	.nv.callgraph,"",@"SHT_CUDA_CALLGRAPH"
	.align	4
	.sectionentsize	8
	.align		4
        /*0000*/ 	.word	0x00000000
	.align		4
        /*0004*/ 	.word	0xffffffff
	.align		4
        /*0008*/ 	.word	0x00000000
	.align		4
        /*000c*/ 	.word	0xfffffffe
	.align		4
        /*0010*/ 	.word	0x00000000
	.align		4
        /*0014*/ 	.word	0xfffffffd
	.align		4
        /*0018*/ 	.word	0x00000000
	.align		4
        /*001c*/ 	.word	0xfffffffc


//--------------------- .nv.constant4             --------------------------
	.section	.nv.constant4,"a",@progbits
	.align	8
	.align		8
.nv.constant4:
        /*0000*/ 	.dword	precalc_xorwow_matrix
	.align		8
        /*0008*/ 	.dword	precalc_xorwow_offset_matrix
	.align		8
        /*0010*/ 	.dword	mrg32k3aM1
	.align		8
        /*0018*/ 	.dword	mrg32k3aM2
	.align		8
        /*0020*/ 	.dword	mrg32k3aM1SubSeq
	.align		8
        /*0028*/ 	.dword	mrg32k3aM2SubSeq
	.align		8
        /*0030*/ 	.dword	mrg32k3aM1Seq
	.align		8
        /*0038*/ 	.dword	mrg32k3aM2Seq


//--------------------- .nv.constant3             --------------------------
	.section	.nv.constant3,"a",@progbits
	.align	8
.nv.constant3:
	.type		__cr_lgamma_table,@object
	.size		__cr_lgamma_table,(.L_8 - __cr_lgamma_table)
__cr_lgamma_table:
        /*0000*/ 	.byte	0x00, 0x00, 0x00, 0x00, 0x00, 0x00, 0x00, 0x00, 0x00, 0x00, 0x00, 0x00, 0x00, 0x00, 0x00, 0x00
        /*0010*/ 	.byte	0xef, 0x39, 0xfa, 0xfe, 0x42, 0x2e, 0xe6, 0x3f, 0x02, 0x20, 0x2a, 0xfa, 0x0b, 0xab, 0xfc, 0x3f
        /*0020*/ 	.byte	0xf9, 0x2c, 0x92, 0x7c, 0xa7, 0x6c, 0x09, 0x40, 0xc9, 0x79, 0x44, 0x3c, 0x64, 0x26, 0x13, 0x40
        /*0030*/ 	.byte	0xca, 0x01, 0xcf, 0x3a, 0x27, 0x51, 0x1a, 0x40, 0x30, 0xcc, 0x2d, 0xf3, 0xe1, 0x0c, 0x21, 0x40
        /*0040*/ 	.byte	0x0d, 0xb7, 0xfc, 0x82, 0x8e, 0x35, 0x25, 0x40
.L_8:


//--------------------- .text._Z18compute_ber_kernelPKfPK6float2Pii --------------------------
	.section	.text._Z18compute_ber_kernelPKfPK6float2Pii,"ax",@progbits
	.align	128
        .global         _Z18compute_ber_kernelPKfPK6float2Pii
        .type           _Z18compute_ber_kernelPKfPK6float2Pii,@function
        .size           _Z18compute_ber_kernelPKfPK6float2Pii,(.L_x_43 - _Z18compute_ber_kernelPKfPK6float2Pii)
        .other          _Z18compute_ber_kernelPKfPK6float2Pii,@"STO_CUDA_ENTRY STV_DEFAULT"
_Z18compute_ber_kernelPKfPK6float2Pii:
.text._Z18compute_ber_kernelPKfPK6float2Pii:
[----:B------:R-:W-:Y:S01]  /*0000*/  LDC R1, c[0x0][0x37c] ;  /* 0x0000df00ff017b82 */ /* 0x000fe20000000800 */
[----:B------:R-:W0:Y:S07]  /*0010*/  S2R R0, SR_TID.X ;  /* 0x0000000000007919 */ /* 0x000e2e0000002100 */
[----:B------:R-:W0:Y:S01]  /*0020*/  S2UR UR4, SR_CTAID.X ;  /* 0x00000000000479c3 */ /* 0x000e220000002500 */
[----:B------:R-:W1:Y:S07]  /*0030*/  LDCU UR5, c[0x0][0x398] ;  /* 0x00007300ff0577ac */ /* 0x000e6e0008000800 */
[----:B------:R-:W0:Y:S02]  /*0040*/  LDC R7, c[0x0][0x360] ;  /* 0x0000d800ff077b82 */ /* 0x000e240000000800 */
[----:B0-----:R-:W-:-:S05]  /*0050*/  IMAD R7, R7, UR4, R0 ;  /* 0x0000000407077c24 */ /* 0x001fca000f8e0200 */
[----:B-1----:R-:W-:-:S13]  /*0060*/  ISETP.GE.AND P0, PT, R7, UR5, PT ;  /* 0x0000000507007c0c */ /* 0x002fda000bf06270 */
[----:B------:R-:W-:Y:S05]  /*0070*/  @P0 EXIT ;  /* 0x000000000000094d */ /* 0x000fea0003800000 */
[----:B------:R-:W0:Y:S01]  /*0080*/  LDC.64 R4, c[0x0][0x388] ;  /* 0x0000e200ff047b82 */ /* 0x000e220000000a00 */
[----:B------:R-:W1:Y:S07]  /*0090*/  LDCU.64 UR6, c[0x0][0x358] ;  /* 0x00006b00ff0677ac */ /* 0x000e6e0008000a00 */
[----:B------:R-:W2:Y:S01]  /*00a0*/  LDC.64 R2, c[0x0][0x380] ;  /* 0x0000e000ff027b82 */ /* 0x000ea20000000a00 */
[----:B0-----:R-:W-:-:S06]  /*00b0*/  IMAD.WIDE R4, R7, 0x8, R4 ;  /* 0x0000000807047825 */ /* 0x001fcc00078e0204 */
[----:B-1----:R-:W3:Y:S01]  /*00c0*/  LDG.E.64 R4, desc[UR6][R4.64] ;  /* 0x0000000604047981 */ /* 0x002ee2000c1e1b00 */
[----:B--2---:R-:W-:-:S06]  /*00d0*/  IMAD.WIDE R2, R7, 0x4, R2 ;  /* 0x0000000407027825 */ /* 0x004fcc00078e0202 */
[----:B------:R-:W2:Y:S01]  /*00e0*/  LDG.E R2, desc[UR6][R2.64] ;  /* 0x0000000602027981 */ /* 0x000ea2000c1e1900 */
[----:B------:R-:W-:Y:S02]  /*00f0*/  VOTEU.ANY UR4, UPT, PT ;  /* 0x0000000000047886 */ /* 0x000fe400038e0100 */
[----:B------:R-:W-:Y:S01]  /*0100*/  UFLO.U32 UR4, UR4 ;  /* 0x00000004000472bd */ /* 0x000fe200080e0000 */
[----:B---3--:R-:W-:Y:S02]  /*0110*/  FSETP.GEU.AND P1, PT, R4, RZ, PT ;  /* 0x000000ff0400720b */ /* 0x008fe40003f2e000 */
[----:B------:R-:W-:Y:S02]  /*0120*/  FSETP.GEU.AND P2, PT, R5, RZ, PT ;  /* 0x000000ff0500720b */ /* 0x000fe40003f4e000 */
[----:B------:R-:W-:Y:S02]  /*0130*/  SEL R6, RZ, 0x1, P1 ;  /* 0x00000001ff067807 */ /* 0x000fe40000800000 */
[----:B------:R-:W-:-:S02]  /*0140*/  SEL R7, RZ, 0x2, P2 ;  /* 0x00000002ff077807 */ /* 0x000fc40001000000 */
[----:B--2---:R-:W-:-:S03]  /*0150*/  FSETP.GEU.AND P0, PT, R2, RZ, PT ;  /* 0x000000ff0200720b */ /* 0x004fc60003f0e000 */
[----:B------:R-:W-:Y:S01]  /*0160*/  IMAD.IADD R7, R6, 0x1, R7 ;  /* 0x0000000106077824 */ /* 0x000fe200078e0207 */
[----:B------:R-:W-:-:S04]  /*0170*/  SEL R0, RZ, 0x1, P0 ;  /* 0x00000001ff007807 */ /* 0x000fc80000000000 */
[----:B------:R-:W-:Y:S01]  /*0180*/  LOP3.LUT R0, R7, R0, RZ, 0x3c, !PT ;  /* 0x0000000007007212 */ /* 0x000fe200078e3cff */
[----:B------:R-:W0:Y:S05]  /*0190*/  S2R R6, SR_LANEID ;  /* 0x0000000000067919 */ /* 0x000e2a0000000000 */
[----:B------:R-:W1:Y:S01]  /*01a0*/  POPC R0, R0 ;  /* 0x0000000000007309 */ /* 0x000e620000000000 */
[----:B------:R-:W2:Y:S08]  /*01b0*/  LDC.64 R2, c[0x0][0x390] ;  /* 0x0000e400ff027b82 */ /* 0x000eb00000000a00 */
[----:B-1----:R-:W1:Y:S01]  /*01c0*/  REDUX.SUM UR5, R0 ;  /* 0x00000000000573c4 */ /* 0x002e62000000c000 */
[----:B0-----:R-:W-:Y:S01]  /*01d0*/  ISETP.EQ.U32.AND P0, PT, R6, UR4, PT ;  /* 0x0000000406007c0c */ /* 0x001fe2000bf02070 */
[----:B-1----:R-:W-:-:S12]  /*01e0*/  IMAD.U32 R5, RZ, RZ, UR5 ;  /* 0x00000005ff057e24 */ /* 0x002fd8000f8e00ff */
[----:B--2---:R-:W-:Y:S01]  /*01f0*/  @P0 REDG.E.ADD.STRONG.GPU desc[UR6][R2.64], R5 ;  /* 0x000000050200098e */ /* 0x004fe2000c12e106 */
[----:B------:R-:W-:Y:S05]  /*0200*/  EXIT ;  /* 0x000000000000794d */ /* 0x000fea0003800000 */
.L_x_0:
[----:B------:R-:W-:-:S00]  /*0210*/  BRA `(.L_x_0) ;  /* 0xfffffffc00fc7947 */ /* 0x000fc0000383ffff */
[----:B------:R-:W-:-:S00]  /*0220*/  NOP ;  /* 0x0000000000007918 */ /* 0x000fc00000000000 */
        /* <DEDUP_REMOVED lines=13> */
.L_x_43:


//--------------------- .text._Z18mimo_detect_kernelPKfPK6float2PS1_S4_iii --------------------------
	.section	.text._Z18mimo_detect_kernelPKfPK6float2PS1_S4_iii,"ax",@progbits
	.align	128
        .global         _Z18mimo_detect_kernelPKfPK6float2PS1_S4_iii
        .type           _Z18mimo_detect_kernelPKfPK6float2PS1_S4_iii,@function
        .size           _Z18mimo_detect_kernelPKfPK6float2PS1_S4_iii,(.L_x_41 - _Z18mimo_detect_kernelPKfPK6float2PS1_S4_iii)
        .other          _Z18mimo_detect_kernelPKfPK6float2PS1_S4_iii,@"STO_CUDA_ENTRY STV_DEFAULT"
_Z18mimo_detect_kernelPKfPK6float2PS1_S4_iii:
.text._Z18mimo_detect_kernelPKfPK6float2PS1_S4_iii:
[----:B------:R-:W-:Y:S01]  /*0000*/  LDC R1, c[0x0][0x37c] ;  /* 0x0000df00ff017b82 */ /* 0x000fe20000000800 */
[----:B------:R-:W0:Y:S07]  /*0010*/  S2R R0, SR_TID.X ;  /* 0x0000000000007919 */ /* 0x000e2e0000002100 */
[----:B------:R-:W0:Y:S01]  /*0020*/  S2UR UR4, SR_CTAID.X ;  /* 0x00000000000479c3 */ /* 0x000e220000002500 */
[----:B------:R-:W1:Y:S07]  /*0030*/  LDCU UR5, c[0x0][0x3a0] ;  /* 0x00007400ff0577ac */ /* 0x000e6e0008000800 */
[----:B------:R-:W0:Y:S08]  /*0040*/  LDC R3, c[0x0][0x360] ;  /* 0x0000d800ff037b82 */ /* 0x000e300000000800 */
[----:B------:R-:W1:Y:S01]  /*0050*/  LDC R2, c[0x0][0x3a8] ;  /* 0x0000ea00ff027b82 */ /* 0x000e620000000800 */
[----:B0-----:R-:W-:-:S02]  /*0060*/  IMAD R3, R3, UR4, R0 ;  /* 0x0000000403037c24 */ /* 0x001fc4000f8e0200 */
[----:B-1----:R-:W-:-:S05]  /*0070*/  IMAD R0, R2, UR5, RZ ;  /* 0x0000000502007c24 */ /* 0x002fca000f8e02ff */
[----:B------:R-:W-:-:S13]  /*0080*/  ISETP.GE.AND P0, PT, R3, R0, PT ;  /* 0x000000000300720c */ /* 0x000fda0003f06270 */
[----:B------:R-:W-:Y:S05]  /*0090*/  @P0 EXIT ;  /* 0x000000000000094d */ /* 0x000fea0003800000 */
[----:B------:R-:W-:Y:S01]  /*00a0*/  IABS R7, R2 ;  /* 0x0000000200077213 */ /* 0x000fe20000000000 */
[----:B------:R-:W0:Y:S01]  /*00b0*/  LDCU.64 UR4, c[0x0][0x358] ;  /* 0x00006b00ff0477ac */ /* 0x000e220008000a00 */
[----:B------:R-:W-:Y:S01]  /*00c0*/  HFMA2 R28, -RZ, RZ, 0, 0 ;  /* 0x00000000ff1c7431 */ /* 0x000fe200000001ff */
[----:B------:R-:W-:Y:S01]  /*00d0*/  MOV R15, RZ ;  /* 0x000000ff000f7202 */ /* 0x000fe20000000f00 */
[----:B------:R-:W1:Y:S08]  /*00e0*/  I2F.RP R0, R7 ;  /* 0x0000000700007306 */ /* 0x000e700000209400 */
[----:B-1----:R-:W1:Y:S02]  /*00f0*/  MUFU.RCP R0, R0 ;  /* 0x0000000000007308 */ /* 0x002e640000001000 */
[----:B-1----:R-:W-:-:S06]  /*0100*/  IADD3 R4, PT, PT, R0, 0xffffffe, RZ ;  /* 0x0ffffffe00047810 */ /* 0x002fcc0007ffe0ff */
[----:B------:R1:W2:Y:S02]  /*0110*/  F2I.FTZ.U32.TRUNC.NTZ R5, R4 ;  /* 0x0000000400057305 */ /* 0x0002a4000021f000 */
[----:B-1----:R-:W-:Y:S01]  /*0120*/  HFMA2 R4, -RZ, RZ, 0, 0 ;  /* 0x00000000ff047431 */ /* 0x002fe200000001ff */
[----:B--2---:R-:W-:-:S05]  /*0130*/  IADD3 R6, PT, PT, RZ, -R5, RZ ;  /* 0x80000005ff067210 */ /* 0x004fca0007ffe0ff */
[----:B------:R-:W-:Y:S01]  /*0140*/  IMAD R9, R6, R7, RZ ;  /* 0x0000000706097224 */ /* 0x000fe200078e02ff */
[----:B------:R-:W-:-:S03]  /*0150*/  IABS R6, R3 ;  /* 0x0000000300067213 */ /* 0x000fc60000000000 */
[----:B------:R-:W-:Y:S02]  /*0160*/  IMAD.HI.U32 R5, R5, R9, R4 ;  /* 0x0000000905057227 */ /* 0x000fe400078e0004 */
[----:B------:R-:W1:Y:S04]  /*0170*/  LDC R4, c[0x0][0x3a4] ;  /* 0x0000e900ff047b82 */ /* 0x000e680000000800 */
[----:B------:R-:W-:-:S05]  /*0180*/  IMAD.HI.U32 R5, R5, R6, RZ ;  /* 0x0000000605057227 */ /* 0x000fca00078e00ff */
[----:B------:R-:W-:-:S05]  /*0190*/  IADD3 R0, PT, PT, -R5, RZ, RZ ;  /* 0x000000ff05007210 */ /* 0x000fca0007ffe1ff */
[----:B------:R-:W-:-:S05]  /*01a0*/  IMAD R0, R7, R0, R6 ;  /* 0x0000000007007224 */ /* 0x000fca00078e0206 */
[----:B------:R-:W-:-:S13]  /*01b0*/  ISETP.GT.U32.AND P2, PT, R7, R0, PT ;  /* 0x000000000700720c */ /* 0x000fda0003f44070 */
[-C--:B------:R-:W-:Y:S02]  /*01c0*/  @!P2 IADD3 R0, PT, PT, R0, -R7.reuse, RZ ;  /* 0x800000070000a210 */ /* 0x080fe40007ffe0ff */
[----:B------:R-:W-:Y:S02]  /*01d0*/  @!P2 IADD3 R5, PT, PT, R5, 0x1, RZ ;  /* 0x000000010505a810 */ /* 0x000fe40007ffe0ff */
[----:B------:R-:W-:Y:S02]  /*01e0*/  ISETP.GE.U32.AND P0, PT, R0, R7, PT ;  /* 0x000000070000720c */ /* 0x000fe40003f06070 */
[----:B------:R-:W-:Y:S02]  /*01f0*/  LOP3.LUT R0, R3, R2, RZ, 0x3c, !PT ;  /* 0x0000000203007212 */ /* 0x000fe400078e3cff */
[----:B------:R-:W-:Y:S02]  /*0200*/  ISETP.NE.AND P2, PT, R2, RZ, PT ;  /* 0x000000ff0200720c */ /* 0x000fe40003f45270 */
[----:B------:R-:W-:Y:S01]  /*0210*/  ISETP.GE.AND P1, PT, R0, RZ, PT ;  /* 0x000000ff0000720c */ /* 0x000fe20003f26270 */
[----:B------:R-:W-:-:S06]  /*0220*/  HFMA2 R0, -RZ, RZ, 1.0341796875, -112.625 ;  /* 0x3c23d70aff007431 */ /* 0x000fcc00000001ff */
[----:B------:R-:W-:Y:S02]  /*0230*/  @P0 IADD3 R5, PT, PT, R5, 0x1, RZ ;  /* 0x0000000105050810 */ /* 0x000fe40007ffe0ff */
[----:B-1----:R-:W-:Y:S02]  /*0240*/  ISETP.GE.AND P0, PT, R4, 0x1, PT ;  /* 0x000000010400780c */ /* 0x002fe40003f06270 */
[----:B------:R-:W-:-:S04]  /*0250*/  MOV R7, R5 ;  /* 0x0000000500077202 */ /* 0x000fc80000000f00 */
[----:B------:R-:W-:Y:S02]  /*0260*/  @!P1 IADD3 R7, PT, PT, -R7, RZ, RZ ;  /* 0x000000ff07079210 */ /* 0x000fe40007ffe1ff */
[----:B------:R-:W-:-:S05]  /*0270*/  @!P2 LOP3.LUT R7, RZ, R2, RZ, 0x33, !PT ;  /* 0x00000002ff07a212 */ /* 0x000fca00078e33ff */
[----:B0-----:R-:W-:Y:S05]  /*0280*/  @!P0 BRA `(.L_x_1) ;  /* 0x0000000800348947 */ /* 0x001fea0003800000 */
[C---:B------:R-:W-:Y:S01]  /*0290*/  ISETP.GE.U32.AND P0, PT, R4.reuse, 0x8, PT ;  /* 0x000000080400780c */ /* 0x040fe20003f06070 */
[C---:B------:R-:W-:Y:S01]  /*02a0*/  IMAD R0, R7.reuse, R2, RZ ;  /* 0x0000000207007224 */ /* 0x040fe200078e02ff */
[----:B------:R-:W-:Y:S01]  /*02b0*/  LOP3.LUT R5, R4, 0x7, RZ, 0xc0, !PT ;  /* 0x0000000704057812 */ /* 0x000fe200078ec0ff */
[----:B------:R-:W-:Y:S01]  /*02c0*/  IMAD R6, R7, R4, RZ ;  /* 0x0000000407067224 */ /* 0x000fe200078e02ff */
[----:B------:R-:W-:Y:S02]  /*02d0*/  MOV R21, RZ ;  /* 0x000000ff00157202 */ /* 0x000fe40000000f00 */
[----:B------:R-:W-:Y:S02]  /*02e0*/  ISETP.NE.AND P1, PT, R5, RZ, PT ;  /* 0x000000ff0500720c */ /* 0x000fe40003f25270 */
[----:B------:R-:W-:Y:S02]  /*02f0*/  MOV R9, RZ ;  /* 0x000000ff00097202 */ /* 0x000fe40000000f00 */
[----:B------:R-:W-:-:S02]  /*0300*/  MOV R28, RZ ;  /* 0x000000ff001c7202 */ /* 0x000fc40000000f00 */
[----:B------:R-:W-:Y:S02]  /*0310*/  MOV R15, RZ ;  /* 0x000000ff000f7202 */ /* 0x000fe40000000f00 */
[----:B------:R-:W-:Y:S01]  /*0320*/  IADD3 R11, PT, PT, R3, -R0, RZ ;  /* 0x80000000030b7210 */ /* 0x000fe20007ffe0ff */
[----:B------:R-:W-:Y:S06]  /*0330*/  @!P0 BRA `(.L_x_2) ;  /* 0x0000000000f48947 */ /* 0x000fec0003800000 */
[----:B------:R-:W-:Y:S01]  /*0340*/  LOP3.LUT R9, R4, 0x7ffffff8, RZ, 0xc0, !PT ;  /* 0x7ffffff804097812 */ /* 0x000fe200078ec0ff */
[----:B------:R-:W-:Y:S01]  /*0350*/  IMAD R23, R0, R4, R11 ;  /* 0x0000000400177224 */ /* 0x000fe200078e020b */
[----:B------:R-:W-:Y:S02]  /*0360*/  MOV R21, RZ ;  /* 0x000000ff00157202 */ /* 0x000fe40000000f00 */
[----:B------:R-:W-:Y:S02]  /*0370*/  MOV R7, R6 ;  /* 0x0000000600077202 */ /* 0x000fe40000000f00 */
[----:B------:R-:W-:-:S07]  /*0380*/  IADD3 R0, PT, PT, -R9, RZ, RZ ;  /* 0x000000ff09007210 */ /* 0x000fce0007ffe1ff */
.L_x_3:
[----:B------:R-:W0:Y:S08]  /*0390*/  LDC.64 R26, c[0x0][0x380] ;  /* 0x0000e000ff1a7b82 */ /* 0x000e300000000a00 */
[----:B------:R-:W1:Y:S01]  /*03a0*/  LDC.64 R12, c[0x0][0x388] ;  /* 0x0000e200ff0c7b82 */ /* 0x000e620000000a00 */
[----:B0-----:R-:W-:-:S05]  /*03b0*/  IMAD.WIDE R26, R23, 0x4, R26 ;  /* 0x00000004171a7825 */ /* 0x001fca00078e021a */
[----:B------:R0:W2:Y:S01]  /*03c0*/  LDG.E R20, desc[UR4][R26.64] ;  /* 0x000000041a147981 */ /* 0x0000a2000c1e1900 */
[----:B-1----:R-:W-:-:S05]  /*03d0*/  IMAD.WIDE R12, R7, 0x8, R12 ;  /* 0x00000008070c7825 */ /* 0x002fca00078e020c */
[----:B------:R-:W2:Y:S01]  /*03e0*/  LDG.E.64 R16, desc[UR4][R12.64] ;  /* 0x000000040c107981 */ /* 0x000ea2000c1e1b00 */
[----:B------:R-:W-:-:S03]  /*03f0*/  IMAD.WIDE R24, R2, 0x4, R26 ;  /* 0x0000000402187825 */ /* 0x000fc600078e021a */
[----:B------:R-:W3:Y:S01]  /*0400*/  LDG.E.64 R18, desc[UR4][R12.64+0x8] ;  /* 0x000008040c127981 */ /* 0x000ee2000c1e1b00 */
[----:B0-----:R-:W-:-:S03]  /*0410*/  IMAD.WIDE R26, R2, 0x4, R24 ;  /* 0x00000004021a7825 */ /* 0x001fc600078e0218 */
[----:B------:R0:W3:Y:S04]  /*0420*/  LDG.E R8, desc[UR4][R24.64] ;  /* 0x0000000418087981 */ /* 0x0000e8000c1e1900 */
[----:B------:R1:W4:Y:S01]  /*0430*/  LDG.E R10, desc[UR4][R26.64] ;  /* 0x000000041a0a7981 */ /* 0x000322000c1e1900 */
[----:B0-----:R-:W-:-:S05]  /*0440*/  IMAD.WIDE R24, R2, 0x4, R26 ;  /* 0x0000000402187825 */ /* 0x001fca00078e021a */
[----:B------:R-:W5:Y:S01]  /*0450*/  LDG.E R29, desc[UR4][R24.64] ;  /* 0x00000004181d7981 */ /* 0x000f62000c1e1900 */
[----:B--2---:R-:W-:-:S03]  /*0460*/  FFMA R22, R20, R16, R15 ;  /* 0x0000001014167223 */ /* 0x004fc6000000000f */
[----:B------:R-:W2:Y:S01]  /*0470*/  LDG.E.64 R14, desc[UR4][R12.64+0x10] ;  /* 0x000010040c0e7981 */ /* 0x000ea2000c1e1b00 */
[----:B------:R-:W-:-:S03]  /*0480*/  FFMA R28, R20, R17, R28 ;  /* 0x00000011141c7223 */ /* 0x000fc6000000001c */
[----:B------:R-:W5:Y:S01]  /*0490*/  LDG.E.64 R16, desc[UR4][R12.64+0x18] ;  /* 0x000018040c107981 */ /* 0x000f62000c1e1b00 */
[----:B-1----:R-:W-:Y:S01]  /*04a0*/  FFMA R27, R20, R20, R21 ;  /* 0x00000014141b7223 */ /* 0x002fe20000000015 */
[----:B------:R-:W-:-:S04]  /*04b0*/  IMAD.WIDE R20, R2, 0x4, R24 ;  /* 0x0000000402147825 */ /* 0x000fc800078e0218 */
[C---:B---3--:R-:W-:Y:S01]  /*04c0*/  FFMA R22, R8.reuse, R18, R22 ;  /* 0x0000001208167223 */ /* 0x048fe20000000016 */
[C---:B------:R-:W-:Y:S01]  /*04d0*/  FFMA R28, R8.reuse, R19, R28 ;  /* 0x00000013081c7223 */ /* 0x040fe2000000001c */
[----:B------:R-:W-:Y:S01]  /*04e0*/  FFMA R27, R8, R8, R27 ;  /* 0x00000008081b7223 */ /* 0x000fe2000000001b */
[----:B------:R-:W3:Y:S01]  /*04f0*/  LDG.E.64 R24, desc[UR4][R12.64+0x38] ;  /* 0x000038040c187981 */ /* 0x000ee2000c1e1b00 */
[----:B------:R-:W-:-:S04]  /*0500*/  IMAD.WIDE R18, R2, 0x4, R20 ;  /* 0x0000000402127825 */ /* 0x000fc800078e0214 */
[C---:B----4-:R-:W-:Y:S01]  /*0510*/  FFMA R26, R10.reuse, R10, R27 ;  /* 0x0000000a0a1a7223 */ /* 0x050fe2000000001b */
[----:B------:R-:W4:Y:S04]  /*0520*/  LDG.E R8, desc[UR4][R20.64] ;  /* 0x0000000414087981 */ /* 0x000f28000c1e1900 */
[----:B------:R-:W3:Y:S01]  /*0530*/  LDG.E.64 R20, desc[UR4][R12.64+0x30] ;  /* 0x000030040c147981 */ /* 0x000ee2000c1e1b00 */
[C---:B--2---:R-:W-:Y:S01]  /*0540*/  FFMA R22, R10.reuse, R14, R22 ;  /* 0x0000000e0a167223 */ /* 0x044fe20000000016 */
[----:B------:R-:W-:Y:S02]  /*0550*/  FFMA R28, R10, R15, R28 ;  /* 0x0000000f0a1c7223 */ /* 0x000fe4000000001c */
[----:B------:R0:W2:Y:S01]  /*0560*/  LDG.E R10, desc[UR4][R18.64] ;  /* 0x00000004120a7981 */ /* 0x0000a2000c1e1900 */
[----:B-----5:R-:W-:-:S03]  /*0570*/  FFMA R27, R29, R16, R22 ;  /* 0x000000101d1b7223 */ /* 0x020fc60000000016 */
[----:B------:R-:W5:Y:S01]  /*0580*/  LDG.E.64 R14, desc[UR4][R12.64+0x20] ;  /* 0x000020040c0e7981 */ /* 0x000f62000c1e1b00 */
[C---:B------:R-:W-:Y:S01]  /*0590*/  FFMA R22, R29.reuse, R17, R28 ;  /* 0x000000111d167223 */ /* 0x040fe2000000001c */
[----:B------:R-:W-:Y:S02]  /*05a0*/  FFMA R29, R29, R29, R26 ;  /* 0x0000001d1d1d7223 */ /* 0x000fe4000000001a */
[----:B------:R-:W3:Y:S01]  /*05b0*/  LDG.E.64 R16, desc[UR4][R12.64+0x28] ;  /* 0x000028040c107981 */ /* 0x000ee2000c1e1b00 */
[----:B0-----:R-:W-:-:S05]  /*05c0*/  IMAD.WIDE R18, R2, 0x4, R18 ;  /* 0x0000000402127825 */ /* 0x001fca00078e0212 */
[----:B------:R0:W3:Y:S02]  /*05d0*/  LDG.E R26, desc[UR4][R18.64] ;  /* 0x00000004121a7981 */ /* 0x0000e4000c1e1900 */
[----:B0-----:R-:W-:-:S06]  /*05e0*/  IMAD.WIDE R18, R2, 0x4, R18 ;  /* 0x0000000402127825 */ /* 0x001fcc00078e0212 */
[----:B------:R-:W3:Y:S01]  /*05f0*/  LDG.E R18, desc[UR4][R18.64] ;  /* 0x0000000412127981 */ /* 0x000ee2000c1e1900 */
[----:B------:R-:W-:Y:S01]  /*0600*/  IADD3 R0, PT, PT, R0, 0x8, RZ ;  /* 0x0000000800007810 */ /* 0x000fe20007ffe0ff */
[----:B----4-:R-:W-:-:S03]  /*0610*/  FFMA R29, R8, R8, R29 ;  /* 0x00000008081d7223 */ /* 0x010fc6000000001d */
[----:B------:R-:W-:Y:S02]  /*0620*/  ISETP.NE.AND P0, PT, R0, RZ, PT ;  /* 0x000000ff0000720c */ /* 0x000fe40003f05270 */
[----:B------:R-:W-:Y:S02]  /*0630*/  IADD3 R7, PT, PT, R7, 0x8, RZ ;  /* 0x0000000807077810 */ /* 0x000fe40007ffe0ff */
[----:B------:R-:W-:Y:S01]  /*0640*/  LEA R23, R2, R23, 0x3 ;  /* 0x0000001702177211 */ /* 0x000fe200078e18ff */
[----:B--2---:R-:W-:Y:S01]  /*0650*/  FFMA R29, R10, R10, R29 ;  /* 0x0000000a0a1d7223 */ /* 0x004fe2000000001d */
[C---:B-----5:R-:W-:Y:S01]  /*0660*/  FFMA R27, R8.reuse, R14, R27 ;  /* 0x0000000e081b7223 */ /* 0x060fe2000000001b */
[----:B------:R-:W-:-:S03]  /*0670*/  FFMA R22, R8, R15, R22 ;  /* 0x0000000f08167223 */ /* 0x000fc60000000016 */
[C---:B---3--:R-:W-:Y:S01]  /*0680*/  FFMA R27, R10.reuse, R16, R27 ;  /* 0x000000100a1b7223 */ /* 0x048fe2000000001b */
[----:B------:R-:W-:-:S03]  /*0690*/  FFMA R22, R10, R17, R22 ;  /* 0x000000110a167223 */ /* 0x000fc60000000016 */
[C---:B------:R-:W-:Y:S01]  /*06a0*/  FFMA R27, R26.reuse, R20, R27 ;  /* 0x000000141a1b7223 */ /* 0x040fe2000000001b */
[C---:B------:R-:W-:Y:S01]  /*06b0*/  FFMA R22, R26.reuse, R21, R22 ;  /* 0x000000151a167223 */ /* 0x040fe20000000016 */
[----:B------:R-:W-:Y:S02]  /*06c0*/  FFMA R29, R26, R26, R29 ;  /* 0x0000001a1a1d7223 */ /* 0x000fe4000000001d */
[C---:B------:R-:W-:Y:S01]  /*06d0*/  FFMA R15, R18.reuse, R24, R27 ;  /* 0x00000018120f7223 */ /* 0x040fe2000000001b */
[C---:B------:R-:W-:Y:S01]  /*06e0*/  FFMA R28, R18.reuse, R25, R22 ;  /* 0x00000019121c7223 */ /* 0x040fe20000000016 */
[----:B------:R-:W-:Y:S01]  /*06f0*/  FFMA R21, R18, R18, R29 ;  /* 0x0000001212157223 */ /* 0x000fe2000000001d */
[----:B------:R-:W-:Y:S06]  /*0700*/  @P0 BRA `(.L_x_3) ;  /* 0xfffffffc00200947 */ /* 0x000fec000383ffff */
.L_x_2:
[----:B------:R-:W-:Y:S05]  /*0710*/  @!P1 BRA `(.L_x_4) ;  /* 0x00000004000c9947 */ /* 0x000fea0003800000 */
[----:B------:R-:W-:Y:S02]  /*0720*/  ISETP.GE.U32.AND P0, PT, R5, 0x4, PT ;  /* 0x000000040500780c */ /* 0x000fe40003f06070 */
[----:B------:R-:W-:-:S04]  /*0730*/  LOP3.LUT R0, R4, 0x3, RZ, 0xc0, !PT ;  /* 0x0000000304007812 */ /* 0x000fc800078ec0ff */
[----:B------:R-:W-:-:S07]  /*0740*/  ISETP.NE.AND P1, PT, R0, RZ, PT ;  /* 0x000000ff0000720c */ /* 0x000fce0003f25270 */
[----:B------:R-:W-:Y:S06]  /*0750*/  @!P0 BRA `(.L_x_5) ;  /* 0x0000000000788947 */ /* 0x000fec0003800000 */
[----:B------:R-:W0:Y:S01]  /*0760*/  LDC.64 R18, c[0x0][0x380] ;  /* 0x0000e000ff127b82 */ /* 0x000e220000000a00 */
[----:B------:R-:W-:-:S05]  /*0770*/  IADD3 R5, PT, PT, R6, R9, RZ ;  /* 0x0000000906057210 */ /* 0x000fca0007ffe0ff */
[----:B------:R-:W-:Y:S02]  /*0780*/  IMAD R7, R5, R2, R11 ;  /* 0x0000000205077224 */ /* 0x000fe400078e020b */
[----:B------:R-:W1:Y:S02]  /*0790*/  LDC.64 R12, c[0x0][0x388] ;  /* 0x0000e200ff0c7b82 */ /* 0x000e640000000a00 */
[----:B0-----:R-:W-:-:S05]  /*07a0*/  IMAD.WIDE R18, R7, 0x4, R18 ;  /* 0x0000000407127825 */ /* 0x001fca00078e0212 */
[----:B------:R-:W2:Y:S01]  /*07b0*/  LDG.E R8, desc[UR4][R18.64] ;  /* 0x0000000412087981 */ /* 0x000ea2000c1e1900 */
[----:B------:R-:W-:-:S04]  /*07c0*/  IMAD.WIDE R22, R2, 0x4, R18 ;  /* 0x0000000402167825 */ /* 0x000fc800078e0212 */
[----:B-1----:R-:W-:Y:S02]  /*07d0*/  IMAD.WIDE R12, R5, 0x8, R12 ;  /* 0x00000008050c7825 */ /* 0x002fe400078e020c */
[----:B------:R0:W3:Y:S02]  /*07e0*/  LDG.E R5, desc[UR4][R22.64] ;  /* 0x0000000416057981 */ /* 0x0000e4000c1e1900 */
[C---:B------:R-:W-:Y:S02]  /*07f0*/  IMAD.WIDE R24, R2.reuse, 0x4, R22 ;  /* 0x0000000402187825 */ /* 0x040fe400078e0216 */
[----:B------:R-:W4:Y:S04]  /*0800*/  LDG.E.64 R16, desc[UR4][R12.64] ;  /* 0x000000040c107981 */ /* 0x000f28000c1e1b00 */
[----:B------:R-:W5:Y:S01]  /*0810*/  LDG.E.64 R18, desc[UR4][R12.64+0x8] ;  /* 0x000008040c127981 */ /* 0x000f62000c1e1b00 */
[----:B0-----:R-:W-:-:S03]  /*0820*/  IMAD.WIDE R22, R2, 0x4, R24 ;  /* 0x0000000402167825 */ /* 0x001fc600078e0218 */
[----:B------:R-:W5:Y:S04]  /*0830*/  LDG.E R7, desc[UR4][R24.64] ;  /* 0x0000000418077981 */ /* 0x000f68000c1e1900 */
[----:B------:R-:W5:Y:S04]  /*0840*/  LDG.E.64 R26, desc[UR4][R12.64+0x10] ;  /* 0x000010040c1a7981 */ /* 0x000f68000c1e1b00 */
[----:B------:R-:W5:Y:S04]  /*0850*/  LDG.E R10, desc[UR4][R22.64] ;  /* 0x00000004160a7981 */ /* 0x000f68000c1e1900 */
[----:B------:R-:W5:Y:S01]  /*0860*/  LDG.E.64 R24, desc[UR4][R12.64+0x18] ;  /* 0x000018040c187981 */ /* 0x000f62000c1e1b00 */
[----:B------:R-:W-:Y:S01]  /*0870*/  IADD3 R9, PT, PT, R9, 0x4, RZ ;  /* 0x0000000409097810 */ /* 0x000fe20007ffe0ff */
[C---:B--2---:R-:W-:Y:S01]  /*0880*/  FFMA R14, R8.reuse, R8, R21 ;  /* 0x00000008080e7223 */ /* 0x044fe20000000015 */
[C---:B----4-:R-:W-:Y:S01]  /*0890*/  FFMA R16, R8.reuse, R16, R15 ;  /* 0x0000001008107223 */ /* 0x050fe2000000000f */
[----:B------:R-:W-:-:S02]  /*08a0*/  FFMA R8, R8, R17, R28 ;  /* 0x0000001108087223 */ /* 0x000fc4000000001c */
[C---:B---3--:R-:W-:Y:S01]  /*08b0*/  FFMA R14, R5.reuse, R5, R14 ;  /* 0x00000005050e7223 */ /* 0x048fe2000000000e */
[C---:B-----5:R-:W-:Y:S01]  /*08c0*/  FFMA R16, R5.reuse, R18, R16 ;  /* 0x0000001205107223 */ /* 0x060fe20000000010 */
[----:B------:R-:W-:Y:S02]  /*08d0*/  FFMA R8, R5, R19, R8 ;  /* 0x0000001305087223 */ /* 0x000fe40000000008 */
[C---:B------:R-:W-:Y:S01]  /*08e0*/  FFMA R21, R7.reuse, R7, R14 ;  /* 0x0000000707157223 */ /* 0x040fe2000000000e */
[C---:B------:R-:W-:Y:S01]  /*08f0*/  FFMA R15, R7.reuse, R26, R16 ;  /* 0x0000001a070f7223 */ /* 0x040fe20000000010 */
[----:B------:R-:W-:Y:S02]  /*0900*/  FFMA R8, R7, R27, R8 ;  /* 0x0000001b07087223 */ /* 0x000fe40000000008 */
[C---:B------:R-:W-:Y:S01]  /*0910*/  FFMA R21, R10.reuse, R10, R21 ;  /* 0x0000000a0a157223 */ /* 0x040fe20000000015 */
[C---:B------:R-:W-:Y:S01]  /*0920*/  FFMA R15, R10.reuse, R24, R15 ;  /* 0x000000180a0f7223 */ /* 0x040fe2000000000f */
[----:B------:R-:W-:-:S07]  /*0930*/  FFMA R28, R10, R25, R8 ;  /* 0x000000190a1c7223 */ /* 0x000fce0000000008 */
.L_x_5:
[----:B------:R-:W-:Y:S05]  /*0940*/  @!P1 BRA `(.L_x_4) ;  /* 0x0000000000809947 */ /* 0x000fea0003800000 */
[----:B------:R-:W0:Y:S01]  /*0950*/  LDC.64 R18, c[0x0][0x380] ;  /* 0x0000e000ff127b82 */ /* 0x000e220000000a00 */
[----:B------:R-:W-:Y:S02]  /*0960*/  ISETP.NE.AND P0, PT, R0, 0x1, PT ;  /* 0x000000010000780c */ /* 0x000fe40003f05270 */
[----:B------:R-:W-:-:S04]  /*0970*/  LOP3.LUT R0, R4, 0x1, RZ, 0xc0, !PT ;  /* 0x0000000104007812 */ /* 0x000fc800078ec0ff */
[----:B------:R-:W-:Y:S01]  /*0980*/  ISETP.NE.U32.AND P1, PT, R0, 0x1, PT ;  /* 0x000000010000780c */ /* 0x000fe20003f25070 */
[----:B------:R-:W1:Y:S06]  /*0990*/  LDC.64 R16, c[0x0][0x388] ;  /* 0x0000e200ff107b82 */ /* 0x000e6c0000000a00 */
[----:B------:R-:W-:Y:S02]  /*09a0*/  @P0 IADD3 R7, PT, PT, R6, R9, RZ ;  /* 0x0000000906070210 */ /* 0x000fe40007ffe0ff */
[----:B------:R-:W2:Y:S01]  /*09b0*/  LDC.64 R12, c[0x0][0x380] ;  /* 0x0000e000ff0c7b82 */ /* 0x000ea20000000a00 */
[----:B------:R-:W-:-:S02]  /*09c0*/  @P0 IADD3 R9, PT, PT, R9, 0x2, RZ ;  /* 0x0000000209090810 */ /* 0x000fc40007ffe0ff */
[----:B------:R-:W-:-:S05]  /*09d0*/  @P0 IMAD R23, R7, R2, R11 ;  /* 0x0000000207170224 */ /* 0x000fca00078e020b */
[----:B------:R-:W3:Y:S01]  /*09e0*/  LDC.64 R4, c[0x0][0x388] ;  /* 0x0000e200ff047b82 */ /* 0x000ee20000000a00 */
[----:B0-----:R-:W-:Y:S01]  /*09f0*/  @P0 IMAD.WIDE R18, R23, 0x4, R18 ;  /* 0x0000000417120825 */ /* 0x001fe200078e0212 */
[----:B------:R-:W-:-:S05]  /*0a00*/  @!P1 IADD3 R23, PT, PT, R6, R9, RZ ;  /* 0x0000000906179210 */ /* 0x000fca0007ffe0ff */
[----:B------:R-:W-:Y:S02]  /*0a10*/  @!P1 IMAD R11, R23, R2, R11 ;  /* 0x00000002170b9224 */ /* 0x000fe400078e020b */
[----:B-1----:R-:W-:-:S04]  /*0a20*/  @P0 IMAD.WIDE R16, R7, 0x8, R16 ;  /* 0x0000000807100825 */ /* 0x002fc800078e0210 */
[----:B------:R-:W-:Y:S01]  /*0a30*/  @P0 IMAD.WIDE R8, R2, 0x4, R18 ;  /* 0x0000000402080825 */ /* 0x000fe200078e0212 */
[----:B------:R-:W4:Y:S03]  /*0a40*/  @P0 LDG.E.64 R6, desc[UR4][R16.64] ;  /* 0x0000000410060981 */ /* 0x000f26000c1e1b00 */
[----:B--2---:R-:W-:Y:S01]  /*0a50*/  @!P1 IMAD.WIDE R12, R11, 0x4, R12 ;  /* 0x000000040b0c9825 */ /* 0x004fe200078e020c */
[----:B------:R-:W4:Y:S04]  /*0a60*/  @P0 LDG.E R18, desc[UR4][R18.64] ;  /* 0x0000000412120981 */ /* 0x000f28000c1e1900 */
[----:B------:R-:W2:Y:S01]  /*0a70*/  @P0 LDG.E R9, desc[UR4][R8.64] ;  /* 0x0000000408090981 */ /* 0x000ea2000c1e1900 */
[----:B---3--:R-:W-:-:S03]  /*0a80*/  @!P1 IMAD.WIDE R10, R23, 0x8, R4 ;  /* 0x00000008170a9825 */ /* 0x008fc600078e0204 */
[----:B------:R-:W3:Y:S04]  /*0a90*/  @P0 LDG.E.64 R4, desc[UR4][R16.64+0x8] ;  /* 0x0000080410040981 */ /* 0x000ee8000c1e1b00 */
[----:B------:R-:W5:Y:S04]  /*0aa0*/  @!P1 LDG.E R12, desc[UR4][R12.64] ;  /* 0x000000040c0c9981 */ /* 0x000f68000c1e1900 */
[----:B------:R-:W5:Y:S01]  /*0ab0*/  @!P1 LDG.E.64 R10, desc[UR4][R10.64] ;  /* 0x000000040a0a9981 */ /* 0x000f62000c1e1b00 */
[C---:B----4-:R-:W-:Y:S01]  /*0ac0*/  @P0 FFMA R23, R18.reuse, R6, R15 ;  /* 0x0000000612170223 */ /* 0x050fe2000000000f */
[C---:B------:R-:W-:Y:S01]  /*0ad0*/  @P0 FFMA R2, R18.reuse, R18, R21 ;  /* 0x0000001212020223 */ /* 0x040fe20000000015 */
[----:B------:R-:W-:-:S03]  /*0ae0*/  @P0 FFMA R0, R18, R7, R28 ;  /* 0x0000000712000223 */ /* 0x000fc6000000001c */
[C---:B--2---:R-:W-:Y:S01]  /*0af0*/  @P0 FFMA R21, R9.reuse, R9, R2 ;  /* 0x0000000909150223 */ /* 0x044fe20000000002 */
[C---:B---3--:R-:W-:Y:S01]  /*0b00*/  @P0 FFMA R15, R9.reuse, R4, R23 ;  /* 0x00000004090f0223 */ /* 0x048fe20000000017 */
[----:B------:R-:W-:Y:S02]  /*0b10*/  @P0 FFMA R28, R9, R5, R0 ;  /* 0x00000005091c0223 */ /* 0x000fe40000000000 */
[C---:B-----5:R-:W-:Y:S01]  /*0b20*/  @!P1 FFMA R21, R12.reuse, R12, R21 ;  /* 0x0000000c0c159223 */ /* 0x060fe20000000015 */
[C---:B------:R-:W-:Y:S01]  /*0b30*/  @!P1 FFMA R15, R12.reuse, R10, R15 ;  /* 0x0000000a0c0f9223 */ /* 0x040fe2000000000f */
[----:B------:R-:W-:-:S07]  /*0b40*/  @!P1 FFMA R28, R12, R11, R28 ;  /* 0x0000000b0c1c9223 */ /* 0x000fce000000001c */
.L_x_4:
[----:B------:R-:W-:-:S07]  /*0b50*/  FADD R0, R21, 0.0099999997764825820923 ;  /* 0x3c23d70a15007421 */ /* 0x000fce0000000000 */
.L_x_1:
[----:B------:R-:W-:Y:S01]  /*0b60*/  IADD3 R2, PT, PT, R0, 0x1800000, RZ ;  /* 0x0180000000027810 */ /* 0x000fe20007ffe0ff */
[----:B------:R-:W-:Y:S03]  /*0b70*/  BSSY.RECONVERGENT B0, `(.L_x_6) ;  /* 0x000000c000007945 */ /* 0x000fe60003800200 */
[----:B------:R-:W-:-:S04]  /*0b80*/  LOP3.LUT R2, R2, 0x7f800000, RZ, 0xc0, !PT ;  /* 0x7f80000002027812 */ /* 0x000fc800078ec0ff */
[----:B------:R-:W-:-:S13]  /*0b90*/  ISETP.GT.U32.AND P0, PT, R2, 0x1ffffff, PT ;  /* 0x01ffffff0200780c */ /* 0x000fda0003f04070 */
[----:B------:R-:W-:Y:S05]  /*0ba0*/  @P0 BRA `(.L_x_7) ;  /* 0x0000000000100947 */ /* 0x000fea0003800000 */
[----:B------:R-:W-:-:S07]  /*0bb0*/  MOV R4, 0xbd0 ;  /* 0x00000bd000047802 */ /* 0x000fce0000000f00 */
[----:B------:R-:W-:Y:S05]  /*0bc0*/  CALL.REL.NOINC `($__internal_0_$__cuda_sm20_rcp_rn_f32_slowpath) ;  /* 0x0000000000987944 */ /* 0x000fea0003c00000 */
[----:B------:R-:W-:Y:S01]  /*0bd0*/  MOV R4, R0 ;  /* 0x0000000000047202 */ /* 0x000fe20000000f00 */
[----:B------:R-:W-:Y:S06]  /*0be0*/  BRA `(.L_x_8) ;  /* 0x0000000000107947 */ /* 0x000fec0003800000 */
.L_x_7:
[----:B------:R-:W0:Y:S02]  /*0bf0*/  MUFU.RCP R5, R0 ;  /* 0x0000000000057308 */ /* 0x000e240000001000 */
[----:B0-----:R-:W-:-:S04]  /*0c00*/  FFMA R2, R5, R0, -1 ;  /* 0xbf80000005027423 */ /* 0x001fc80000000000 */
[----:B------:R-:W-:-:S04]  /*0c10*/  FADD.FTZ R2, -R2, -RZ ;  /* 0x800000ff02027221 */ /* 0x000fc80000010100 */
[----:B------:R-:W-:-:S07]  /*0c20*/  FFMA R4, R5, R2, R5 ;  /* 0x0000000205047223 */ /* 0x000fce0000000005 */
.L_x_8:
[----:B------:R-:W-:Y:S05]  /*0c30*/  BSYNC.RECONVERGENT B0 ;  /* 0x0000000000007941 */ /* 0x000fea0003800200 */
.L_x_6:
[C---:B------:R-:W-:Y:S01]  /*0c40*/  FMUL R5, R4.reuse, R28 ;  /* 0x0000001c04057220 */ /* 0x040fe20000400000 */
[----:B------:R-:W-:Y:S01]  /*0c50*/  FMUL R4, R4, R15 ;  /* 0x0000000f04047220 */ /* 0x000fe20000400000 */
[----:B------:R-:W0:Y:S02]  /*0c60*/  LDC.64 R8, c[0x0][0x398] ;  /* 0x0000e600ff087b82 */ /* 0x000e240000000a00 */
[C---:B------:R-:W-:Y:S01]  /*0c70*/  FADD R2, R5.reuse, -0.70710676908493041992 ;  /* 0xbf3504f305027421 */ /* 0x040fe20000000000 */
[C---:B------:R-:W-:Y:S01]  /*0c80*/  FADD R0, R4.reuse, -0.70710676908493041992 ;  /* 0xbf3504f304007421 */ /* 0x040fe20000000000 */
[----:B------:R-:W-:Y:S01]  /*0c90*/  FADD R10, R4, 0.70710676908493041992 ;  /* 0x3f3504f3040a7421 */ /* 0x000fe20000000000 */
[----:B------:R-:W-:Y:S01]  /*0ca0*/  FADD R12, R5, 0.70710676908493041992 ;  /* 0x3f3504f3050c7421 */ /* 0x000fe20000000000 */
[----:B------:R-:W-:-:S03]  /*0cb0*/  FMUL R7, R2, R2 ;  /* 0x0000000202077220 */ /* 0x000fc60000400000 */
[----:B------:R-:W-:Y:S01]  /*0cc0*/  FMUL R13, R12, R12 ;  /* 0x0000000c0c0d7220 */ /* 0x000fe20000400000 */
[--C-:B------:R-:W-:Y:S01]  /*0cd0*/  FFMA R2, R0, R0, R7.reuse ;  /* 0x0000000000027223 */ /* 0x100fe20000000007 */
[----:B------:R-:W-:Y:S02]  /*0ce0*/  FFMA R11, R10, R10, R7 ;  /* 0x0000000a0a0b7223 */ /* 0x000fe40000000007 */
[----:B------:R-:W1:Y:S01]  /*0cf0*/  LDC.64 R6, c[0x0][0x390] ;  /* 0x0000e400ff067b82 */ /* 0x000e620000000a00 */
[--C-:B------:R-:W-:Y:S01]  /*0d00*/  FFMA R15, R0, R0, R13.reuse ;  /* 0x00000000000f7223 */ /* 0x100fe2000000000d */
[----:B------:R-:W-:Y:S01]  /*0d10*/  FMNMX R2, R2, 1.00000000000000000000e+09, PT ;  /* 0x4e6e6b2802027809 */ /* 0x000fe20003800000 */
[----:B------:R-:W-:Y:S01]  /*0d20*/  FFMA R13, R10, R10, R13 ;  /* 0x0000000a0a0d7223 */ /* 0x000fe2000000000d */
[----:B------:R-:W-:Y:S02]  /*0d30*/  HFMA2 R10, -RZ, RZ, 1.8017578125, 7.5519084930419921875e-05 ;  /* 0x3f3504f3ff0a7431 */ /* 0x000fe400000001ff */
[----:B------:R-:W-:-:S04]  /*0d40*/  FSETP.GEU.AND P0, PT, R11, R2, PT ;  /* 0x000000020b00720b */ /* 0x000fc80003f0e000 */
[----:B------:R-:W-:Y:S01]  /*0d50*/  FSEL R0, R11, R2, !P0 ;  /* 0x000000020b007208 */ /* 0x000fe20004000000 */
[----:B0-----:R-:W-:-:S03]  /*0d60*/  IMAD.WIDE R8, R3, 0x8, R8 ;  /* 0x0000000803087825 */ /* 0x001fc600078e0208 */
[----:B------:R-:W-:Y:S02]  /*0d70*/  FSETP.GEU.AND P0, PT, R15, R0, PT ;  /* 0x000000000f00720b */ /* 0x000fe40003f0e000 */
[----:B------:R-:W-:Y:S02]  /*0d80*/  STG.E.64 desc[UR4][R8.64], R4 ;  /* 0x0000000408007986 */ /* 0x000fe4000c101b04 */
[----:B------:R-:W-:Y:S02]  /*0d90*/  FSEL R0, R0, R15, P0 ;  /* 0x0000000f00007208 */ /* 0x000fe40000000000 */
[----:B------:R-:W-:Y:S02]  /*0da0*/  FSETP.LT.AND P1, PT, R11, R2, P0 ;  /* 0x000000020b00720b */ /* 0x000fe40000721000 */
[----:B------:R-:W-:Y:S02]  /*0db0*/  FSETP.GEU.AND P2, PT, R13, R0, PT ;  /* 0x000000000d00720b */ /* 0x000fe40003f4e000 */
[C---:B------:R-:W-:Y:S01]  /*0dc0*/  FSEL R0, -R10.reuse, 0.70710676908493041992, P1 ;  /* 0x3f3504f30a007808 */ /* 0x040fe20000800100 */
[----:B-1----:R-:W-:Y:S01]  /*0dd0*/  IMAD.WIDE R6, R3, 0x8, R6 ;  /* 0x0000000803067825 */ /* 0x002fe200078e0206 */
[----:B------:R-:W-:-:S02]  /*0de0*/  FSEL R10, -R10, 0.70710676908493041992, !P2 ;  /* 0x3f3504f30a0a7808 */ /* 0x000fc40005000100 */
[----:B------:R-:W-:Y:S02]  /*0df0*/  FSEL R2, R0, -0.70710676908493041992, P2 ;  /* 0xbf3504f300027808 */ /* 0x000fe40001000000 */
[----:B------:R-:W-:-:S05]  /*0e00*/  FSEL R3, R10, -0.70710676908493041992, P0 ;  /* 0xbf3504f30a037808 */ /* 0x000fca0000000000 */
[----:B------:R-:W-:Y:S01]  /*0e10*/  STG.E.64 desc[UR4][R6.64], R2 ;  /* 0x0000000206007986 */ /* 0x000fe2000c101b04 */
[----:B------:R-:W-:Y:S05]  /*0e20*/  EXIT ;  /* 0x000000000000794d */ /* 0x000fea0003800000 */
        .weak           $__internal_0_$__cuda_sm20_rcp_rn_f32_slowpath
        .type           $__internal_0_$__cuda_sm20_rcp_rn_f32_slowpath,@function
        .size           $__internal_0_$__cuda_sm20_rcp_rn_f32_slowpath,(.L_x_41 - $__internal_0_$__cuda_sm20_rcp_rn_f32_slowpath)
$__internal_0_$__cuda_sm20_rcp_rn_f32_slowpath:
[----:B------:R-:W-:Y:S01]  /*0e30*/  SHF.L.U32 R2, R0, 0x1, RZ ;  /* 0x0000000100027819 */ /* 0x000fe200000006ff */
[----:B------:R-:W-:Y:S03]  /*0e40*/  BSSY.RECONVERGENT B1, `(.L_x_9) ;  /* 0x0000030000017945 */ /* 0x000fe60003800200 */
[----:B------:R-:W-:-:S04]  /*0e50*/  SHF.R.U32.HI R9, RZ, 0x18, R2 ;  /* 0x00000018ff097819 */ /* 0x000fc80000011602 */
[----:B------:R-:W-:-:S13]  /*0e60*/  ISETP.NE.U32.AND P0, PT, R9, RZ, PT ;  /* 0x000000ff0900720c */ /* 0x000fda0003f05070 */
[----:B------:R-:W-:Y:S05]  /*0e70*/  @P0 BRA `(.L_x_10) ;  /* 0x0000000000280947 */ /* 0x000fea0003800000 */
[----:B------:R-:W-:-:S04]  /*0e80*/  SHF.L.U32 R2, R0, 0x1, RZ ;  /* 0x0000000100027819 */ /* 0x000fc800000006ff */
[----:B------:R-:W-:-:S13]  /*0e90*/  ISETP.NE.AND P0, PT, R2, RZ, PT ;  /* 0x000000ff0200720c */ /* 0x000fda0003f05270 */
[----:B------:R-:W-:Y:S01]  /*0ea0*/  @P0 FFMA R6, R0, 1.84467440737095516160e+19, RZ ;  /* 0x5f80000000060823 */ /* 0x000fe200000000ff */
[----:B------:R-:W-:Y:S08]  /*0eb0*/  @!P0 MUFU.RCP R5, R0 ;  /* 0x0000000000058308 */ /* 0x000ff00000001000 */
[----:B------:R-:W0:Y:S02]  /*0ec0*/  @P0 MUFU.RCP R7, R6 ;  /* 0x0000000600070308 */ /* 0x000e240000001000 */
[----:B0-----:R-:W-:-:S04]  /*0ed0*/  @P0 FFMA R2, R6, R7, -1 ;  /* 0xbf80000006020423 */ /* 0x001fc80000000007 */
[----:B------:R-:W-:-:S04]  /*0ee0*/  @P0 FADD.FTZ R2, -R2, -RZ ;  /* 0x800000ff02020221 */ /* 0x000fc80000010100 */
[----:B------:R-:W-:-:S04]  /*0ef0*/  @P0 FFMA R2, R7, R2, R7 ;  /* 0x0000000207020223 */ /* 0x000fc80000000007 */
[----:B------:R-:W-:Y:S01]  /*0f00*/  @P0 FFMA R5, R2, 1.84467440737095516160e+19, RZ ;  /* 0x5f80000002050823 */ /* 0x000fe200000000ff */
[----:B------:R-:W-:Y:S06]  /*0f10*/  BRA `(.L_x_11) ;  /* 0x0000000000887947 */ /* 0x000fec0003800000 */
.L_x_10:
[----:B------:R-:W-:-:S04]  /*0f20*/  IADD3 R11, PT, PT, R9, -0xfd, RZ ;  /* 0xffffff03090b7810 */ /* 0x000fc80007ffe0ff */
[----:B------:R-:W-:-:S13]  /*0f30*/  ISETP.GT.U32.AND P0, PT, R11, 0x1, PT ;  /* 0x000000010b00780c */ /* 0x000fda0003f04070 */
[----:B------:R-:W-:Y:S05]  /*0f40*/  @P0 BRA `(.L_x_12) ;  /* 0x0000000000780947 */ /* 0x000fea0003800000 */
[----:B------:R-:W-:Y:S02]  /*0f50*/  LOP3.LUT R2, R0, 0x7fffff, RZ, 0xc0, !PT ;  /* 0x007fffff00027812 */ /* 0x000fe400078ec0ff */
[----:B------:R-:W-:Y:S02]  /*0f60*/  MOV R8, 0x3 ;  /* 0x0000000300087802 */ /* 0x000fe40000000f00 */
[----:B------:R-:W-:Y:S02]  /*0f70*/  LOP3.LUT R2, R2, 0x3f800000, RZ, 0xfc, !PT ;  /* 0x3f80000002027812 */ /* 0x000fe400078efcff */
[----:B------:R-:W-:Y:S02]  /*0f80*/  SHF.L.U32 R8, R8, R11, RZ ;  /* 0x0000000b08087219 */ /* 0x000fe400000006ff */
[----:B------:R-:W0:Y:S02]  /*0f90*/  MUFU.RCP R5, R2 ;  /* 0x0000000200057308 */ /* 0x000e240000001000 */
[----:B0-----:R-:W-:-:S04]  /*0fa0*/  FFMA R6, R2, R5, -1 ;  /* 0xbf80000002067423 */ /* 0x001fc80000000005 */
[----:B------:R-:W-:-:S04]  /*0fb0*/  FADD.FTZ R6, -R6, -RZ ;  /* 0x800000ff06067221 */ /* 0x000fc80000010100 */
[CCC-:B------:R-:W-:Y:S01]  /*0fc0*/  FFMA.RM R7, R5.reuse, R6.reuse, R5.reuse ;  /* 0x0000000605077223 */ /* 0x1c0fe20000004005 */
[----:B------:R-:W-:-:S04]  /*0fd0*/  FFMA.RP R6, R5, R6, R5 ;  /* 0x0000000605067223 */ /* 0x000fc80000008005 */
[C---:B------:R-:W-:Y:S02]  /*0fe0*/  LOP3.LUT R5, R7.reuse, 0x7fffff, RZ, 0xc0, !PT ;  /* 0x007fffff07057812 */ /* 0x040fe400078ec0ff */
[----:B------:R-:W-:Y:S02]  /*0ff0*/  FSETP.NEU.FTZ.AND P0, PT, R7, R6, PT ;  /* 0x000000060700720b */ /* 0x000fe40003f1d000 */
[----:B------:R-:W-:Y:S02]  /*1000*/  LOP3.LUT R5, R5, 0x800000, RZ, 0xfc, !PT ;  /* 0x0080000005057812 */ /* 0x000fe400078efcff */
[----:B------:R-:W-:Y:S02]  /*1010*/  SEL R6, RZ, 0xffffffff, !P0 ;  /* 0xffffffffff067807 */ /* 0x000fe40004000000 */
[----:B------:R-:W-:Y:S02]  /*1020*/  LOP3.LUT R8, R8, R5, RZ, 0xc0, !PT ;  /* 0x0000000508087212 */ /* 0x000fe400078ec0ff */
[----:B------:R-:W-:-:S02]  /*1030*/  IADD3 R6, PT, PT, -R6, RZ, RZ ;  /* 0x000000ff06067210 */ /* 0x000fc40007ffe1ff */
[-C--:B------:R-:W-:Y:S02]  /*1040*/  SHF.R.U32.HI R8, RZ, R11.reuse, R8 ;  /* 0x0000000bff087219 */ /* 0x080fe40000011608 */
[----:B------:R-:W-:Y:S02]  /*1050*/  LOP3.LUT P1, RZ, R6, R11, R5, 0xf8, !PT ;  /* 0x0000000b06ff7212 */ /* 0x000fe4000782f805 */
[C---:B------:R-:W-:Y:S02]  /*1060*/  LOP3.LUT P0, RZ, R8.reuse, 0x1, RZ, 0xc0, !PT ;  /* 0x0000000108ff7812 */ /* 0x040fe4000780c0ff */
[----:B------:R-:W-:-:S04]  /*1070*/  LOP3.LUT P2, RZ, R8, 0x2, RZ, 0xc0, !PT ;  /* 0x0000000208ff7812 */ /* 0x000fc8000784c0ff */
[----:B------:R-:W-:Y:S02]  /*1080*/  PLOP3.LUT P0, PT, P0, P1, P2, 0xe0, 0x0 ;  /* 0x000000000000781c */ /* 0x000fe40000703c20 */
[----:B------:R-:W-:Y:S02]  /*1090*/  LOP3.LUT P1, RZ, R0, 0x7fffff, RZ, 0xc0, !PT ;  /* 0x007fffff00ff7812 */ /* 0x000fe4000782c0ff */
[----:B------:R-:W-:-:S04]  /*10a0*/  SEL R2, RZ, 0x1, !P0 ;  /* 0x00000001ff027807 */ /* 0x000fc80004000000 */
[----:B------:R-:W-:-:S04]  /*10b0*/  IADD3 R2, PT, PT, -R2, RZ, RZ ;  /* 0x000000ff02027210 */ /* 0x000fc80007ffe1ff */
[----:B------:R-:W-:Y:S02]  /*10c0*/  ISETP.GE.AND P0, PT, R2, RZ, PT ;  /* 0x000000ff0200720c */ /* 0x000fe40003f06270 */
[----:B------:R-:W-:-:S04]  /*10d0*/  IADD3 R2, PT, PT, R9, -0xfc, RZ ;  /* 0xffffff0409027810 */ /* 0x000fc80007ffe0ff */
[----:B------:R-:W-:-:S07]  /*10e0*/  SHF.R.U32.HI R5, RZ, R2, R5 ;  /* 0x00000002ff057219 */ /* 0x000fce0000011605 */
[----:B------:R-:W-:-:S04]  /*10f0*/  @!P0 IADD3 R5, PT, PT, R5, 0x1, RZ ;  /* 0x0000000105058810 */ /* 0x000fc80007ffe0ff */
[----:B------:R-:W-:-:S04]  /*1100*/  @!P1 SHF.L.U32 R5, R5, 0x1, RZ ;  /* 0x0000000105059819 */ /* 0x000fc800000006ff */
[----:B------:R-:W-:Y:S01]  /*1110*/  LOP3.LUT R5, R5, 0x80000000, R0, 0xf8, !PT ;  /* 0x8000000005057812 */ /* 0x000fe200078ef800 */
[----:B------:R-:W-:Y:S06]  /*1120*/  BRA `(.L_x_11) ;  /* 0x0000000000047947 */ /* 0x000fec0003800000 */
.L_x_12:
[----:B------:R0:W1:Y:S02]  /*1130*/  MUFU.RCP R5, R0 ;  /* 0x0000000000057308 */ /* 0x0000640000001000 */
.L_x_11:
[----:B------:R-:W-:Y:S05]  /*1140*/  BSYNC.RECONVERGENT B1 ;  /* 0x0000000000017941 */ /* 0x000fea0003800200 */
.L_x_9:
[----:B01----:R-:W-:Y:S01]  /*1150*/  MOV R0, R5 ;  /* 0x0000000500007202 */ /* 0x003fe20000000f00 */
[----:B------:R-:W-:-:S04]  /*1160*/  HFMA2 R5, -RZ, RZ, 0, 0 ;  /* 0x00000000ff057431 */ /* 0x000fc800000001ff */
[----:B------:R-:W-:Y:S05]  /*1170*/  RET.REL.NODEC R4 `(_Z18mimo_detect_kernelPKfPK6float2PS1_S4_iii) ;  /* 0xffffffec04a07950 */ /* 0x000fea0003c3ffff */
.L_x_13:
        /* <DEDUP_REMOVED lines=16> */
.L_x_41:


//--------------------- .text._Z16add_noise_kernelP6float2fP17curandStateXORWOWi --------------------------
	.section	.text._Z16add_noise_kernelP6float2fP17curandStateXORWOWi,"ax",@progbits
	.align	128
        .global         _Z16add_noise_kernelP6float2fP17curandStateXORWOWi
        .type           _Z16add_noise_kernelP6float2fP17curandStateXORWOWi,@function
        .size           _Z16add_noise_kernelP6float2fP17curandStateXORWOWi,(.L_x_42 - _Z16add_noise_kernelP6float2fP17curandStateXORWOWi)
        .other          _Z16add_noise_kernelP6float2fP17curandStateXORWOWi,@"STO_CUDA_ENTRY STV_DEFAULT"
_Z16add_noise_kernelP6float2fP17curandStateXORWOWi:
.text._Z16add_noise_kernelP6float2fP17curandStateXORWOWi:
        /* <DEDUP_REMOVED lines=9> */
[----:B------:R-:W1:Y:S01]  /*0090*/  LDCU.64 UR4, c[0x0][0x358] ;  /* 0x00006b00ff0477ac */ /* 0x000e620008000a00 */
[----:B0-----:R-:W-:-:S05]  /*00a0*/  IMAD.WIDE R8, R12, 0x30, R8 ;  /* 0x000000300c087825 */ /* 0x001fca00078e0208 */
[----:B-1----:R-:W2:Y:S04]  /*00b0*/  LDG.E.64 R16, desc[UR4][R8.64+0x18] ;  /* 0x0000180408107981 */ /* 0x002ea8000c1e1b00 */
[----:B------:R0:W5:Y:S04]  /*00c0*/  LDG.E.64 R6, desc[UR4][R8.64+0x28] ;  /* 0x0000280408067981 */ /* 0x000168000c1e1b00 */
[----:B------:R0:W5:Y:S04]  /*00d0*/  LDG.E.64 R14, desc[UR4][R8.64] ;  /* 0x00000004080e7981 */ /* 0x000168000c1e1b00 */
[----:B------:R0:W5:Y:S04]  /*00e0*/  LDG.E.64 R10, desc[UR4][R8.64+0x8] ;  /* 0x00000804080a7981 */ /* 0x000168000c1e1b00 */
[----:B------:R0:W5:Y:S01]  /*00f0*/  LDG.E.64 R4, desc[UR4][R8.64+0x10] ;  /* 0x0000100408047981 */ /* 0x000162000c1e1b00 */
[----:B------:R-:W-:Y:S01]  /*0100*/  BSSY.RECONVERGENT B0, `(.L_x_14) ;  /* 0x0000090000007945 */ /* 0x000fe20003800200 */
[----:B--2---:R-:W-:-:S13]  /*0110*/  ISETP.NE.AND P0, PT, R16, 0x1, PT ;  /* 0x000000011000780c */ /* 0x004fda0003f05270 */
[----:B0-----:R-:W-:Y:S05]  /*0120*/  @!P0 BRA `(.L_x_15) ;  /* 0x00000004001c8947 */ /* 0x001fea0003800000 */
[----:B-----5:R-:W-:Y:S01]  /*0130*/  SHF.R.U32.HI R0, RZ, 0x2, R15 ;  /* 0x00000002ff007819 */ /* 0x020fe2000001160f */
[----:B------:R-:W-:Y:S01]  /*0140*/  IMAD.MOV.U32 R16, RZ, RZ, 0x3e055027 ;  /* 0x3e055027ff107424 */ /* 0x000fe200078e00ff */
[----:B------:R-:W-:Y:S01]  /*0150*/  SHF.L.U32 R2, R5, 0x4, RZ ;  /* 0x0000000405027819 */ /* 0x000fe200000006ff */
[----:B------:R-:W-:Y:S01]  /*0160*/  BSSY.RECONVERGENT B1, `(.L_x_16) ;  /* 0x000003b000017945 */ /* 0x000fe20003800200 */
[----:B------:R-:W-:-:S04]  /*0170*/  LOP3.LUT R0, R0, R15, RZ, 0x3c, !PT ;  /* 0x0000000f00007212 */ /* 0x000fc800078e3cff */
[----:B------:R-:W-:-:S04]  /*0180*/  SHF.L.U32 R3, R0, 0x1, RZ ;  /* 0x0000000100037819 */ /* 0x000fc800000006ff */
[----:B------:R-:W-:-:S04]  /*0190*/  LOP3.LUT R3, R5, R2, R3, 0x96, !PT ;  /* 0x0000000205037212 */ /* 0x000fc800078e9603 */
[----:B------:R-:W-:Y:S01]  /*01a0*/  LOP3.LUT R2, R3, R0, RZ, 0x3c, !PT ;  /* 0x0000000003027212 */ /* 0x000fe200078e3cff */
[----:B------:R-:W-:-:S03]  /*01b0*/  IMAD.MOV.U32 R3, RZ, RZ, 0x2f800000 ;  /* 0x2f800000ff037424 */ /* 0x000fc600078e00ff */
[----:B------:R-:W-:-:S04]  /*01c0*/  IADD3 R0, PT, PT, R14, 0x587c5, R2 ;  /* 0x000587c50e007810 */ /* 0x000fc80007ffe002 */
[----:B------:R-:W-:-:S05]  /*01d0*/  I2FP.F32.U32 R0, R0 ;  /* 0x0000000000007245 */ /* 0x000fca0000201000 */
[----:B------:R-:W-:-:S05]  /*01e0*/  FFMA R0, R0, R3, 1.1641532182693481445e-10 ;  /* 0x2f00000000007423 */ /* 0x000fca0000000003 */
[----:B------:R-:W-:-:S13]  /*01f0*/  FSETP.GEU.AND P0, PT, R0, 1.175494350822287508e-38, PT ;  /* 0x008000000000780b */ /* 0x000fda0003f0e000 */
[----:B------:R-:W-:-:S05]  /*0200*/  @!P0 FMUL R0, R0, 8388608 ;  /* 0x4b00000000008820 */ /* 0x000fca0000400000 */
[----:B------:R-:W-:-:S04]  /*0210*/  IADD3 R3, PT, PT, R0, -0x3f2aaaab, RZ ;  /* 0xc0d5555500037810 */ /* 0x000fc80007ffe0ff */
[----:B------:R-:W-:-:S04]  /*0220*/  LOP3.LUT R13, R3, 0xff800000, RZ, 0xc0, !PT ;  /* 0xff800000030d7812 */ /* 0x000fc800078ec0ff */
[----:B------:R-:W-:-:S05]  /*0230*/  IADD3 R3, PT, PT, R0, -R13, RZ ;  /* 0x8000000d00037210 */ /* 0x000fca0007ffe0ff */
[----:B------:R-:W-:Y:S01]  /*0240*/  FADD R15, R3, -1 ;  /* 0xbf800000030f7421 */ /* 0x000fe20000000000 */
[----:B------:R-:W-:Y:S02]  /*0250*/  FSEL R3, RZ, -23, P0 ;  /* 0xc1b80000ff037808 */ /* 0x000fe40000000000 */
[----:B------:R-:W-:Y:S01]  /*0260*/  ISETP.GT.U32.AND P0, PT, R0, 0x7f7fffff, PT ;  /* 0x7f7fffff0000780c */ /* 0x000fe20003f04070 */
[----:B------:R-:W-:-:S04]  /*0270*/  FFMA R16, R15, -R16, 0.14084610342979431152 ;  /* 0x3e1039f60f107423 */ /* 0x000fc80000000810 */
[----:B------:R-:W-:-:S04]  /*0280*/  FFMA R16, R15, R16, -0.12148627638816833496 ;  /* 0xbdf8cdcc0f107423 */ /* 0x000fc80000000010 */
[----:B------:R-:W-:-:S04]  /*0290*/  FFMA R16, R15, R16, 0.13980610668659210205 ;  /* 0x3e0f29550f107423 */ /* 0x000fc80000000010 */
[----:B------:R-:W-:-:S04]  /*02a0*/  FFMA R16, R15, R16, -0.16684235632419586182 ;  /* 0xbe2ad8b90f107423 */ /* 0x000fc80000000010 */
[----:B------:R-:W-:-:S04]  /*02b0*/  FFMA R16, R15, R16, 0.20012299716472625732 ;  /* 0x3e4ced0b0f107423 */ /* 0x000fc80000000010 */
[----:B------:R-:W-:-:S04]  /*02c0*/  FFMA R16, R15, R16, -0.24999669194221496582 ;  /* 0xbe7fff220f107423 */ /* 0x000fc80000000010 */
[----:B------:R-:W-:-:S04]  /*02d0*/  FFMA R16, R15, R16, 0.33333182334899902344 ;  /* 0x3eaaaa780f107423 */ /* 0x000fc80000000010 */
[C---:B------:R-:W-:Y:S01]  /*02e0*/  FFMA R18, R15.reuse, R16, -0.5 ;  /* 0xbf0000000f127423 */ /* 0x040fe20000000010 */
[----:B------:R-:W-:Y:S02]  /*02f0*/  I2FP.F32.S32 R16, R13 ;  /* 0x0000000d00107245 */ /* 0x000fe40000201400 */
[----:B------:R-:W-:Y:S01]  /*0300*/  MOV R13, 0x7f800000 ;  /* 0x7f800000000d7802 */ /* 0x000fe20000000f00 */
[C---:B------:R-:W-:Y:S02]  /*0310*/  FMUL R18, R15.reuse, R18 ;  /* 0x000000120f127220 */ /* 0x040fe40000400000 */
[----:B------:R-:W-:Y:S01]  /*0320*/  FFMA R16, R16, 1.1920928955078125e-07, R3 ;  /* 0x3400000010107823 */ /* 0x000fe20000000003 */
[----:B------:R-:W-:Y:S01]  /*0330*/  SHF.R.U32.HI R3, RZ, 0x2, R10 ;  /* 0x00000002ff037819 */ /* 0x000fe2000001160a */
[----:B------:R-:W-:-:S03]  /*0340*/  FFMA R15, R15, R18, R15 ;  /* 0x000000120f0f7223 */ /* 0x000fc6000000000f */
[----:B------:R-:W-:Y:S01]  /*0350*/  LOP3.LUT R3, R3, R10, RZ, 0x3c, !PT ;  /* 0x0000000a03037212 */ /* 0x000fe200078e3cff */
[----:B------:R-:W-:Y:S01]  /*0360*/  FFMA R15, R16, 0.69314718246459960938, R15 ;  /* 0x3f317218100f7823 */ /* 0x000fe2000000000f */
[C---:B------:R-:W-:Y:S01]  /*0370*/  @P0 FFMA R15, R0.reuse, R13, +INF ;  /* 0x7f800000000f0423 */ /* 0x040fe2000000000d */
[----:B------:R-:W-:Y:S01]  /*0380*/  FSETP.NEU.AND P0, PT, R0, RZ, PT ;  /* 0x000000ff0000720b */ /* 0x000fe20003f0d000 */
[----:B------:R-:W-:Y:S01]  /*0390*/  IMAD.SHL.U32 R10, R2, 0x10, RZ ;  /* 0x00000010020a7824 */ /* 0x000fe200078e00ff */
[----:B------:R-:W-:Y:S01]  /*03a0*/  SHF.L.U32 R13, R3, 0x1, RZ ;  /* 0x00000001030d7819 */ /* 0x000fe200000006ff */
[----:B------:R-:W-:-:S03]  /*03b0*/  FMUL R15, R15, -2 ;  /* 0xc00000000f0f7820 */ /* 0x000fc60000400000 */
[----:B------:R-:W-:Y:S02]  /*03c0*/  LOP3.LUT R3, R3, R13, R10, 0x96, !PT ;  /* 0x0000000d03037212 */ /* 0x000fe400078e960a */
[----:B------:R-:W-:Y:S02]  /*03d0*/  FSEL R15, R15, +INF , P0 ;  /* 0x7f8000000f0f7808 */ /* 0x000fe40000000000 */
[----:B------:R-:W-:Y:S02]  /*03e0*/  IADD3 R10, PT, PT, R14, 0xb0f8a, RZ ;  /* 0x000b0f8a0e0a7810 */ /* 0x000fe40007ffe0ff */
[----:B------:R-:W-:Y:S01]  /*03f0*/  IADD3 R13, PT, PT, R15, -0xd000000, RZ ;  /* 0xf30000000f0d7810 */ /* 0x000fe20007ffe0ff */
[----:B------:R0:W1:Y:S01]  /*0400*/  MUFU.RSQ R14, R15 ;  /* 0x0000000f000e7308 */ /* 0x0000620000001400 */
[----:B------:R-:W-:Y:S02]  /*0410*/  LOP3.LUT R3, R3, R2, RZ, 0x3c, !PT ;  /* 0x0000000203037212 */ /* 0x000fe400078e3cff */
[----:B------:R-:W-:Y:S01]  /*0420*/  ISETP.GT.U32.AND P0, PT, R13, 0x727fffff, PT ;  /* 0x727fffff0d00780c */ /* 0x000fe20003f04070 */
[----:B------:R-:W-:-:S02]  /*0430*/  HFMA2 R13, -RZ, RZ, 0.1495361328125, 0.0004794597625732421875 ;  /* 0x30c90fdbff0d7431 */ /* 0x000fc400000001ff */
[----:B------:R-:W-:-:S05]  /*0440*/  IMAD.IADD R0, R3, 0x1, R10 ;  /* 0x0000000103007824 */ /* 0x000fca00078e020a */
[----:B------:R-:W-:-:S05]  /*0450*/  I2FP.F32.U32 R0, R0 ;  /* 0x0000000000007245 */ /* 0x000fca0000201000 */
[----:B------:R-:W-:Y:S01]  /*0460*/  FFMA R13, R0, R13, 7.314590599882819788e-10 ;  /* 0x30490fdb000d7423 */ /* 0x000fe2000000000d */
[----:B01----:R-:W-:Y:S06]  /*0470*/  @!P0 BRA `(.L_x_17) ;  /* 0x0000000000148947 */ /* 0x003fec0003800000 */
[----:B------:R-:W-:Y:S02]  /*0480*/  MOV R0, R15 ;  /* 0x0000000f00007202 */ /* 0x000fe40000000f00 */
[----:B------:R-:W-:-:S07]  /*0490*/  MOV R21, 0x4b0 ;  /* 0x000004b000157802 */ /* 0x000fce0000000f00 */
[----:B------:R-:W-:Y:S05]  /*04a0*/  CALL.REL.NOINC `($__internal_1_$__cuda_sm20_sqrt_rn_f32_slowpath) ;  /* 0x0000000400947944 */ /* 0x000fea0003c00000 */
[----:B------:R-:W-:Y:S01]  /*04b0*/  IMAD.MOV.U32 R0, RZ, RZ, R15 ;  /* 0x000000ffff007224 */ /* 0x000fe200078e000f */
[----:B------:R-:W-:Y:S06]  /*04c0*/  BRA `(.L_x_18) ;  /* 0x0000000000107947 */ /* 0x000fec0003800000 */
.L_x_17:
[----:B------:R-:W-:Y:S01]  /*04d0*/  FMUL.FTZ R0, R15, R14 ;  /* 0x0000000e0f007220 */ /* 0x000fe20000410000 */
[----:B------:R-:W-:-:S03]  /*04e0*/  FMUL.FTZ R14, R14, 0.5 ;  /* 0x3f0000000e0e7820 */ /* 0x000fc60000410000 */
[----:B------:R-:W-:-:S04]  /*04f0*/  FFMA R15, -R0, R0, R15 ;  /* 0x00000000000f7223 */ /* 0x000fc8000000010f */
[----:B------:R-:W-:-:S07]  /*0500*/  FFMA R0, R15, R14, R0 ;  /* 0x0000000e0f007223 */ /* 0x000fce0000000000 */
.L_x_18:
[----:B------:R-:W-:Y:S05]  /*0510*/  BSYNC.RECONVERGENT B1 ;  /* 0x0000000000017941 */ /* 0x000fea0003800200 */
.L_x_16:
[----:B------:R-:W-:Y:S01]  /*0520*/  FMUL.RZ R16, R13, 0.15915493667125701904 ;  /* 0x3e22f9830d107820 */ /* 0x000fe2000040c000 */
[----:B------:R-:W-:-:S03]  /*0530*/  MOV R14, RZ ;  /* 0x000000ff000e7202 */ /* 0x000fc60000000f00 */
[----:B------:R-:W0:Y:S08]  /*0540*/  MUFU.COS R15, R16 ;  /* 0x00000010000f7308 */ /* 0x000e300000000000 */
[----:B------:R-:W1:Y:S01]  /*0550*/  MUFU.SIN R13, R16 ;  /* 0x00000010000d7308 */ /* 0x000e620000000400 */
[-C--:B0-----:R-:W-:Y:S01]  /*0560*/  FMUL R21, R15, R0.reuse ;  /* 0x000000000f157220 */ /* 0x081fe20000400000 */
[----:B-1----:R-:W-:-:S04]  /*0570*/  FMUL R13, R13, R0 ;  /* 0x000000000d0d7220 */ /* 0x002fc80000400000 */
[----:B------:R-:W-:Y:S01]  /*0580*/  MOV R0, R21 ;  /* 0x0000001500007202 */ /* 0x000fe20000000f00 */
[----:B------:R-:W-:Y:S06]  /*0590*/  BRA `(.L_x_19) ;  /* 0x0000000400187947 */ /* 0x000fec0003800000 */
.L_x_15:
[----:B------:R0:W5:Y:S02]  /*05a0*/  LDG.E R13, desc[UR4][R8.64+0x20] ;  /* 0x00002004080d7981 */ /* 0x000164000c1e1900 */
[----:B-----5:R-:W-:Y:S01]  /*05b0*/  SHF.R.U32.HI R0, RZ, 0x2, R15 ;  /* 0x00000002ff007819 */ /* 0x020fe2000001160f */
[----:B------:R-:W-:Y:S01]  /*05c0*/  IMAD.SHL.U32 R2, R5, 0x10, RZ ;  /* 0x0000001005027824 */ /* 0x000fe200078e00ff */
[----:B------:R-:W-:Y:S01]  /*05d0*/  MOV R19, 0x3e055027 ;  /* 0x3e05502700137802 */ /* 0x000fe20000000f00 */
[----:B------:R-:W-:Y:S01]  /*05e0*/  BSSY.RECONVERGENT B1, `(.L_x_20) ;  /* 0x000003b000017945 */ /* 0x000fe20003800200 */
[----:B------:R-:W-:-:S04]  /*05f0*/  LOP3.LUT R0, R0, R15, RZ, 0x3c, !PT ;  /* 0x0000000f00007212 */ /* 0x000fc800078e3cff */
[----:B------:R-:W-:-:S04]  /*0600*/  SHF.L.U32 R3, R0, 0x1, RZ ;  /* 0x0000000100037819 */ /* 0x000fc800000006ff */
[----:B------:R-:W-:-:S04]  /*0610*/  LOP3.LUT R3, R5, R2, R3, 0x96, !PT ;  /* 0x0000000205037212 */ /* 0x000fc800078e9603 */
[----:B------:R-:W-:Y:S01]  /*0620*/  LOP3.LUT R2, R3, R0, RZ, 0x3c, !PT ;  /* 0x0000000003027212 */ /* 0x000fe200078e3cff */
[----:B------:R-:W-:-:S03]  /*0630*/  HFMA2 R3, -RZ, RZ, 0.1171875, 0 ;  /* 0x2f800000ff037431 */ /* 0x000fc600000001ff */
[----:B------:R-:W-:-:S04]  /*0640*/  IADD3 R0, PT, PT, R14, 0x587c5, R2 ;  /* 0x000587c50e007810 */ /* 0x000fc80007ffe002 */
[----:B------:R-:W-:-:S05]  /*0650*/  I2FP.F32.U32 R0, R0 ;  /* 0x0000000000007245 */ /* 0x000fca0000201000 */
[----:B------:R-:W-:-:S05]  /*0660*/  FFMA R0, R0, R3, 1.1641532182693481445e-10 ;  /* 0x2f00000000007423 */ /* 0x000fca0000000003 */
[----:B------:R-:W-:-:S13]  /*0670*/  FSETP.GEU.AND P0, PT, R0, 1.175494350822287508e-38, PT ;  /* 0x008000000000780b */ /* 0x000fda0003f0e000 */
[----:B------:R-:W-:-:S04]  /*0680*/  @!P0 FMUL R0, R0, 8388608 ;  /* 0x4b00000000008820 */ /* 0x000fc80000400000 */
[----:B------:R-:W-:-:S05]  /*0690*/  VIADD R3, R0, 0xc0d55555 ;  /* 0xc0d5555500037836 */ /* 0x000fca0000000000 */
[----:B------:R-:W-:-:S04]  /*06a0*/  LOP3.LUT R15, R3, 0xff800000, RZ, 0xc0, !PT ;  /* 0xff800000030f7812 */ /* 0x000fc800078ec0ff */
[CC--:B------:R-:W-:Y:S02]  /*06b0*/  IADD3 R3, PT, PT, R0.reuse, -R15.reuse, RZ ;  /* 0x8000000f00037210 */ /* 0x0c0fe40007ffe0ff */
[----:B------:R-:W-:Y:S01]  /*06c0*/  I2FP.F32.S32 R16, R15 ;  /* 0x0000000f00107245 */ /* 0x000fe20000201400 */
[----:B------:R-:W-:Y:S02]  /*06d0*/  IMAD.MOV.U32 R15, RZ, RZ, 0x7f800000 ;  /* 0x7f800000ff0f7424 */ /* 0x000fe400078e00ff */
[----:B------:R-:W-:Y:S01]  /*06e0*/  FADD R18, R3, -1 ;  /* 0xbf80000003127421 */ /* 0x000fe20000000000 */
[----:B------:R-:W-:Y:S02]  /*06f0*/  FSEL R3, RZ, -23, P0 ;  /* 0xc1b80000ff037808 */ /* 0x000fe40000000000 */
[----:B------:R-:W-:Y:S01]  /*0700*/  ISETP.GT.U32.AND P0, PT, R0, 0x7f7fffff, PT ;  /* 0x7f7fffff0000780c */ /* 0x000fe20003f04070 */
[----:B------:R-:W-:Y:S02]  /*0710*/  FFMA R19, R18, -R19, 0.14084610342979431152 ;  /* 0x3e1039f612137423 */ /* 0x000fe40000000813 */
[----:B------:R-:W-:Y:S01]  /*0720*/  FFMA R16, R16, 1.1920928955078125e-07, R3 ;  /* 0x3400000010107823 */ /* 0x000fe20000000003 */
[----:B------:R-:W-:Y:S01]  /*0730*/  SHF.R.U32.HI R3, RZ, 0x2, R10 ;  /* 0x00000002ff037819 */ /* 0x000fe2000001160a */
[----:B------:R-:W-:-:S03]  /*0740*/  FFMA R19, R18, R19, -0.12148627638816833496 ;  /* 0xbdf8cdcc12137423 */ /* 0x000fc60000000013 */
[----:B------:R-:W-:Y:S01]  /*0750*/  LOP3.LUT R3, R3, R10, RZ, 0x3c, !PT ;  /* 0x0000000a03037212 */ /* 0x000fe200078e3cff */
[----:B------:R-:W-:Y:S01]  /*0760*/  FFMA R19, R18, R19, 0.13980610668659210205 ;  /* 0x3e0f295512137423 */ /* 0x000fe20000000013 */
[----:B------:R-:W-:-:S03]  /*0770*/  SHF.L.U32 R10, R2, 0x4, RZ ;  /* 0x00000004020a7819 */ /* 0x000fc600000006ff */
[----:B------:R-:W-:-:S04]  /*0780*/  FFMA R19, R18, R19, -0.16684235632419586182 ;  /* 0xbe2ad8b912137423 */ /* 0x000fc80000000013 */
[----:B------:R-:W-:-:S04]  /*0790*/  FFMA R19, R18, R19, 0.20012299716472625732 ;  /* 0x3e4ced0b12137423 */ /* 0x000fc80000000013 */
[----:B------:R-:W-:-:S04]  /*07a0*/  FFMA R19, R18, R19, -0.24999669194221496582 ;  /* 0xbe7fff2212137423 */ /* 0x000fc80000000013 */
[----:B------:R-:W-:-:S04]  /*07b0*/  FFMA R19, R18, R19, 0.33333182334899902344 ;  /* 0x3eaaaa7812137423 */ /* 0x000fc80000000013 */
[----:B------:R-:W-:-:S04]  /*07c0*/  FFMA R19, R18, R19, -0.5 ;  /* 0xbf00000012137423 */ /* 0x000fc80000000013 */
[----:B------:R-:W-:-:S04]  /*07d0*/  FMUL R19, R18, R19 ;  /* 0x0000001312137220 */ /* 0x000fc80000400000 */
[----:B------:R-:W-:-:S04]  /*07e0*/  FFMA R19, R18, R19, R18 ;  /* 0x0000001312137223 */ /* 0x000fc80000000012 */
[----:B------:R-:W-:Y:S01]  /*07f0*/  FFMA R16, R16, 0.69314718246459960938, R19 ;  /* 0x3f31721810107823 */ /* 0x000fe20000000013 */
[C---:B------:R-:W-:Y:S01]  /*0800*/  @P0 FFMA R16, R0.reuse, R15, +INF ;  /* 0x7f80000000100423 */ /* 0x040fe2000000000f */
[----:B------:R-:W-:Y:S02]  /*0810*/  FSETP.NEU.AND P0, PT, R0, RZ, PT ;  /* 0x000000ff0000720b */ /* 0x000fe40003f0d000 */
[----:B------:R-:W-:Y:S01]  /*0820*/  SHF.L.U32 R15, R3, 0x1, RZ ;  /* 0x00000001030f7819 */ /* 0x000fe200000006ff */
[----:B------:R-:W-:-:S03]  /*0830*/  FMUL R16, R16, -2 ;  /* 0xc000000010107820 */ /* 0x000fc60000400000 */
[----:B------:R-:W-:Y:S01]  /*0840*/  LOP3.LUT R3, R3, R15, R10, 0x96, !PT ;  /* 0x0000000f03037212 */ /* 0x000fe200078e960a */
[----:B------:R-:W-:Y:S01]  /*0850*/  HFMA2 R15, -RZ, RZ, 0.1495361328125, 0.0004794597625732421875 ;  /* 0x30c90fdbff0f7431 */ /* 0x000fe200000001ff */
[----:B------:R-:W-:Y:S02]  /*0860*/  FSEL R16, R16, +INF , P0 ;  /* 0x7f80000010107808 */ /* 0x000fe40000000000 */
[----:B------:R-:W-:Y:S02]  /*0870*/  IADD3 R10, PT, PT, R14, 0xb0f8a, RZ ;  /* 0x000b0f8a0e0a7810 */ /* 0x000fe40007ffe0ff */
[----:B------:R-:W-:Y:S01]  /*0880*/  LOP3.LUT R3, R3, R2, RZ, 0x3c, !PT ;  /* 0x0000000203037212 */ /* 0x000fe200078e3cff */
[----:B------:R-:W-:Y:S01]  /*0890*/  VIADD R14, R16, 0xf3000000 ;  /* 0xf3000000100e7836 */ /* 0x000fe20000000000 */
[----:B------:R0:W1:Y:S02]  /*08a0*/  MUFU.RSQ R19, R16 ;  /* 0x0000001000137308 */ /* 0x0000640000001400 */
[----:B------:R-:W-:-:S02]  /*08b0*/  IADD3 R0, PT, PT, R3, R10, RZ ;  /* 0x0000000a03007210 */ /* 0x000fc40007ffe0ff */
[----:B------:R-:W-:Y:S02]  /*08c0*/  ISETP.GT.U32.AND P0, PT, R14, 0x727fffff, PT ;  /* 0x727fffff0e00780c */ /* 0x000fe40003f04070 */
[----:B------:R-:W-:-:S05]  /*08d0*/  I2FP.F32.U32 R0, R0 ;  /* 0x0000000000007245 */ /* 0x000fca0000201000 */
[----:B------:R-:W-:-:S06]  /*08e0*/  FFMA R14, R0, R15, 7.314590599882819788e-10 ;  /* 0x30490fdb000e7423 */ /* 0x000fcc000000000f */
[----:B01----:R-:W-:Y:S05]  /*08f0*/  @!P0 BRA `(.L_x_21) ;  /* 0x0000000000148947 */ /* 0x003fea0003800000 */
[----:B------:R-:W-:Y:S02]  /*0900*/  MOV R0, R16 ;  /* 0x0000001000007202 */ /* 0x000fe40000000f00 */
[----:B------:R-:W-:-:S07]  /*0910*/  MOV R21, 0x930 ;  /* 0x0000093000157802 */ /* 0x000fce0000000f00 */
[----:B------:R-:W-:Y:S05]  /*0920*/  CALL.REL.NOINC `($__internal_1_$__cuda_sm20_sqrt_rn_f32_slowpath) ;  /* 0x0000000000747944 */ /* 0x000fea0003c00000 */
[----:B------:R-:W-:Y:S01]  /*0930*/  IMAD.MOV.U32 R21, RZ, RZ, R15 ;  /* 0x000000ffff157224 */ /* 0x000fe200078e000f */
[----:B------:R-:W-:Y:S06]  /*0940*/  BRA `(.L_x_22) ;  /* 0x0000000000107947 */ /* 0x000fec0003800000 */
.L_x_21:
[----:B------:R-:W-:Y:S01]  /*0950*/  FMUL.FTZ R21, R16, R19 ;  /* 0x0000001310157220 */ /* 0x000fe20000410000 */
[----:B------:R-:W-:-:S03]  /*0960*/  FMUL.FTZ R19, R19, 0.5 ;  /* 0x3f00000013137820 */ /* 0x000fc60000410000 */
[----:B------:R-:W-:-:S04]  /*0970*/  FFMA R16, -R21, R21, R16 ;  /* 0x0000001515107223 */ /* 0x000fc80000000110 */
[----:B------:R-:W-:-:S07]  /*0980*/  FFMA R21, R16, R19, R21 ;  /* 0x0000001310157223 */ /* 0x000fce0000000015 */
.L_x_22:
[----:B------:R-:W-:Y:S05]  /*0990*/  BSYNC.RECONVERGENT B1 ;  /* 0x0000000000017941 */ /* 0x000fea0003800200 */
.L_x_20:
[----:B------:R-:W-:Y:S01]  /*09a0*/  FMUL.RZ R15, R14, 0.15915493667125701904 ;  /* 0x3e22f9830e0f7820 */ /* 0x000fe2000040c000 */
[----:B------:R-:W-:-:S03]  /*09b0*/  MOV R14, 0x1 ;  /* 0x00000001000e7802 */ /* 0x000fc60000000f00 */
[----:B------:R-:W0:Y:S08]  /*09c0*/  MUFU.SIN R0, R15 ;  /* 0x0000000f00007308 */ /* 0x000e300000000400 */
[----:B------:R-:W1:Y:S01]  /*09d0*/  MUFU.COS R16, R15 ;  /* 0x0000000f00107308 */ /* 0x000e620000000000 */
[-C--:B0-----:R-:W-:Y:S01]  /*09e0*/  FMUL R0, R0, R21.reuse ;  /* 0x0000001500007220 */ /* 0x081fe20000400000 */
[----:B-1----:R-:W-:-:S07]  /*09f0*/  FMUL R21, R16, R21 ;  /* 0x0000001510157220 */ /* 0x002fce0000400000 */
.L_x_19:
[----:B------:R-:W-:Y:S05]  /*0a00*/  BSYNC.RECONVERGENT B0 ;  /* 0x0000000000007941 */ /* 0x000fea0003800200 */
.L_x_14:
[----:B------:R-:W0:Y:S01]  /*0a10*/  LDC.64 R18, c[0x0][0x380] ;  /* 0x0000e000ff127b82 */ /* 0x000e220000000a00 */
[----:B------:R-:W1:Y:S01]  /*0a20*/  LDCU UR6, c[0x0][0x388] ;  /* 0x00007100ff0677ac */ /* 0x000e620008000800 */
[----:B0-----:R-:W-:-:S05]  /*0a30*/  IMAD.WIDE R18, R12, 0x8, R18 ;  /* 0x000000080c127825 */ /* 0x001fca00078e0212 */
[----:B------:R-:W1:Y:S01]  /*0a40*/  LDG.E.64 R22, desc[UR4][R18.64] ;  /* 0x0000000412167981 */ /* 0x000e62000c1e1b00 */
[----:B------:R-:W-:Y:S01]  /*0a50*/  MOV R15, R17 ;  /* 0x00000011000f7202 */ /* 0x000fe20000000f00 */
[----:B-1----:R-:W-:Y:S01]  /*0a60*/  FFMA R22, R13, UR6, R22 ;  /* 0x000000060d167c23 */ /* 0x002fe20008000016 */
[----:B------:R-:W-:-:S05]  /*0a70*/  FFMA R23, R0, UR6, R23 ;  /* 0x0000000600177c23 */ /* 0x000fca0008000017 */
[----:B------:R-:W-:Y:S04]  /*0a80*/  STG.E.64 desc[UR4][R18.64], R22 ;  /* 0x0000001612007986 */ /* 0x000fe8000c101b04 */
[----:B------:R-:W-:Y:S04]  /*0a90*/  STG.E.64 desc[UR4][R8.64], R10 ;  /* 0x0000000a08007986 */ /* 0x000fe8000c101b04 */
[----:B------:R-:W-:Y:S04]  /*0aa0*/  STG.E.64 desc[UR4][R8.64+0x8], R4 ;  /* 0x0000080408007986 */ /* 0x000fe8000c101b04 */
[----:B------:R-:W-:Y:S04]  /*0ab0*/  STG.E.64 desc[UR4][R8.64+0x10], R2 ;  /* 0x0000100208007986 */ /* 0x000fe8000c101b04 */
[----:B------:R-:W-:Y:S04]  /*0ac0*/  STG.E.64 desc[UR4][R8.64+0x18], R14 ;  /* 0x0000180e08007986 */ /* 0x000fe8000c101b04 */
[----:B------:R-:W-:Y:S04]  /*0ad0*/  STG.E.64 desc[UR4][R8.64+0x28], R6 ;  /* 0x0000280608007986 */ /* 0x000fe8000c101b04 */
[----:B------:R-:W-:Y:S01]  /*0ae0*/  STG.E desc[UR4][R8.64+0x20], R21 ;  /* 0x0000201508007986 */ /* 0x000fe2000c101904 */
[----:B------:R-:W-:Y:S05]  /*0af0*/  EXIT ;  /* 0x000000000000794d */ /* 0x000fea0003800000 */
        .weak           $__internal_1_$__cuda_sm20_sqrt_rn_f32_slowpath
        .type           $__internal_1_$__cuda_sm20_sqrt_rn_f32_slowpath,@function
        .size           $__internal_1_$__cuda_sm20_sqrt_rn_f32_slowpath,(.L_x_42 - $__internal_1_$__cuda_sm20_sqrt_rn_f32_slowpath)
$__internal_1_$__cuda_sm20_sqrt_rn_f32_slowpath:
[----:B------:R-:W-:-:S13]  /*0b00*/  LOP3.LUT P0, RZ, R0, 0x7fffffff, RZ, 0xc0, !PT ;  /* 0x7fffffff00ff7812 */ /* 0x000fda000780c0ff */
[----:B------:R-:W-:Y:S01]  /*0b10*/  @!P0 MOV R15, R0 ;  /* 0x00000000000f8202 */ /* 0x000fe20000000f00 */
[----:B------:R-:W-:Y:S06]  /*0b20*/  @!P0 BRA `(.L_x_23) ;  /* 0x0000000000408947 */ /* 0x000fec0003800000 */
[----:B------:R-:W-:-:S13]  /*0b30*/  FSETP.GEU.FTZ.AND P0, PT, R0, RZ, PT ;  /* 0x000000ff0000720b */ /* 0x000fda0003f1e000 */
[----:B------:R-:W-:Y:S01]  /*0b40*/  @!P0 IMAD.MOV.U32 R15, RZ, RZ, 0x7fffffff ;  /* 0x7fffffffff0f8424 */ /* 0x000fe200078e00ff */
[----:B------:R-:W-:Y:S06]  /*0b50*/  @!P0 BRA `(.L_x_23) ;  /* 0x0000000000348947 */ /* 0x000fec0003800000 */
[----:B------:R-:W-:-:S13]  /*0b60*/  FSETP.GTU.FTZ.AND P0, PT, |R0|, +INF , PT ;  /* 0x7f8000000000780b */ /* 0x000fda0003f1c200 */
[----:B------:R-:W-:Y:S01]  /*0b70*/  @P0 FADD.FTZ R15, R0, 1 ;  /* 0x3f800000000f0421 */ /* 0x000fe20000010000 */
[----:B------:R-:W-:Y:S06]  /*0b80*/  @P0 BRA `(.L_x_23) ;  /* 0x0000000000280947 */ /* 0x000fec0003800000 */
[----:B------:R-:W-:-:S13]  /*0b90*/  FSETP.NEU.FTZ.AND P0, PT, |R0|, +INF , PT ;  /* 0x7f8000000000780b */ /* 0x000fda0003f1d200 */
[----:B------:R-:W-:-:S04]  /*0ba0*/  @P0 FFMA R16, R0, 1.84467440737095516160e+19, RZ ;  /* 0x5f80000000100823 */ /* 0x000fc800000000ff */
[----:B------:R-:W0:Y:S02]  /*0bb0*/  @P0 MUFU.RSQ R15, R16 ;  /* 0x00000010000f0308 */ /* 0x000e240000001400 */
[----:B0-----:R-:W-:Y:S01]  /*0bc0*/  @P0 FMUL.FTZ R19, R16, R15 ;  /* 0x0000000f10130220 */ /* 0x001fe20000410000 */
[----:B------:R-:W-:Y:S01]  /*0bd0*/  @P0 FMUL.FTZ R20, R15, 0.5 ;  /* 0x3f0000000f140820 */ /* 0x000fe20000410000 */
[----:B------:R-:W-:Y:S02]  /*0be0*/  @!P0 MOV R15, R0 ;  /* 0x00000000000f8202 */ /* 0x000fe40000000f00 */
[----:B------:R-:W-:-:S04]  /*0bf0*/  @P0 FADD.FTZ R18, -R19, -RZ ;  /* 0x800000ff13120221 */ /* 0x000fc80000010100 */
[----:B------:R-:W-:-:S04]  /*0c00*/  @P0 FFMA R18, R19, R18, R16 ;  /* 0x0000001213120223 */ /* 0x000fc80000000010 */
[----:B------:R-:W-:-:S04]  /*0c10*/  @P0 FFMA R18, R18, R20, R19 ;  /* 0x0000001412120223 */ /* 0x000fc80000000013 */
[----:B------:R-:W-:-:S07]  /*0c20*/  @P0 FMUL.FTZ R15, R18, 2.3283064365386962891e-10 ;  /* 0x2f800000120f0820 */ /* 0x000fce0000410000 */
.L_x_23:
[----:B------:R-:W-:Y:S01]  /*0c30*/  HFMA2 R19, -RZ, RZ, 0, 0 ;  /* 0x00000000ff137431 */ /* 0x000fe200000001ff */
[----:B------:R-:W-:-:S04]  /*0c40*/  MOV R18, R21 ;  /* 0x0000001500127202 */ /* 0x000fc80000000f00 */
[----:B------:R-:W-:Y:S05]  /*0c50*/  RET.REL.NODEC R18 `(_Z16add_noise_kernelP6float2fP17curandStateXORWOWi) ;  /* 0xfffffff012e87950 */ /* 0x000fea0003c3ffff */
.L_x_24:
        /* <DEDUP_REMOVED lines=10> */
.L_x_42:


//--------------------- .text._Z19mimo_forward_kernelPKfS0_P6float2iii --------------------------
	.section	.text._Z19mimo_forward_kernelPKfS0_P6float2iii,"ax",@progbits
	.align	128
        .global         _Z19mimo_forward_kernelPKfS0_P6float2iii
        .type           _Z19mimo_forward_kernelPKfS0_P6float2iii,@function
        .size           _Z19mimo_forward_kernelPKfS0_P6float2iii,(.L_x_46 - _Z19mimo_forward_kernelPKfS0_P6float2iii)
        .other          _Z19mimo_forward_kernelPKfS0_P6float2iii,@"STO_CUDA_ENTRY STV_DEFAULT"
_Z19mimo_forward_kernelPKfS0_P6float2iii:
.text._Z19mimo_forward_kernelPKfS0_P6float2iii:
[----:B------:R-:W-:Y:S01]  /*0000*/  LDC R1, c[0x0][0x37c] ;  /* 0x0000df00ff017b82 */ /* 0x000fe20000000800 */
[----:B------:R-:W0:Y:S07]  /*0010*/  S2R R5, SR_TID.X ;  /* 0x0000000000057919 */ /* 0x000e2e0000002100 */
[----:B------:R-:W0:Y:S08]  /*0020*/  S2UR UR4, SR_CTAID.X ;  /* 0x00000000000479c3 */ /* 0x000e300000002500 */
[----:B------:R-:W0:Y:S08]  /*0030*/  LDC R0, c[0x0][0x360] ;  /* 0x0000d800ff007b82 */ /* 0x000e300000000800 */
[----:B------:R-:W1:Y:S01]  /*0040*/  LDC.64 R2, c[0x0][0x398] ;  /* 0x0000e600ff027b82 */ /* 0x000e620000000a00 */
[----:B0-----:R-:W-:-:S02]  /*0050*/  IMAD R0, R0, UR4, R5 ;  /* 0x0000000400007c24 */ /* 0x001fc4000f8e0205 */
[----:B-1----:R-:W-:-:S05]  /*0060*/  IMAD R5, R3, R2, RZ ;  /* 0x0000000203057224 */ /* 0x002fca00078e02ff */
[----:B------:R-:W-:-:S13]  /*0070*/  ISETP.GE.AND P0, PT, R0, R5, PT ;  /* 0x000000050000720c */ /* 0x000fda0003f06270 */
[----:B------:R-:W-:Y:S05]  /*0080*/  @P0 EXIT ;  /* 0x000000000000094d */ /* 0x000fea0003800000 */
[----:B------:R-:W0:Y:S01]  /*0090*/  LDCU UR9, c[0x0][0x3a0] ;  /* 0x00007400ff0977ac */ /* 0x000e220008000800 */
[----:B------:R-:W-:Y:S01]  /*00a0*/  HFMA2 R6, -RZ, RZ, 0, 0 ;  /* 0x00000000ff067431 */ /* 0x000fe200000001ff */
[----:B------:R-:W1:Y:S01]  /*00b0*/  LDCU.64 UR16, c[0x0][0x358] ;  /* 0x00006b00ff1077ac */ /* 0x000e620008000a00 */
[----:B0-----:R-:W-:-:S09]  /*00c0*/  UISETP.GE.AND UP0, UPT, UR9, 0x1, UPT ;  /* 0x000000010900788c */ /* 0x001fd2000bf06270 */
[----:B-1----:R-:W-:Y:S05]  /*00d0*/  BRA.U !UP0, `(.L_x_25) ;  /* 0x0000000908c07547 */ /* 0x002fea000b800000 */
[----:B------:R-:W-:Y:S01]  /*00e0*/  IABS R7, R3 ;  /* 0x0000000300077213 */ /* 0x000fe20000000000 */
[----:B------:R-:W-:Y:S02]  /*00f0*/  UISETP.GE.U32.AND UP1, UPT, UR9, 0x10, UPT ;  /* 0x000000100900788c */ /* 0x000fe4000bf26070 */
[----:B------:R-:W-:Y:S01]  /*0100*/  IMAD R8, R0, UR9, RZ ;  /* 0x0000000900087c24 */ /* 0x000fe2000f8e02ff */
[----:B------:R-:W-:Y:S01]  /*0110*/  ULOP3.LUT UR10, UR9, 0xf, URZ, 0xc0, !UPT ;  /* 0x0000000f090a7892 */ /* 0x000fe2000f8ec0ff */
[----:B------:R-:W0:Y:S01]  /*0120*/  I2F.RP R2, R7 ;  /* 0x0000000700027306 */ /* 0x000e220000209400 */
[----:B------:R-:W-:Y:S02]  /*0130*/  UMOV UR4, URZ ;  /* 0x000000ff00047c82 */ /* 0x000fe40008000000 */
[----:B------:R-:W-:-:S05]  /*0140*/  UISETP.NE.AND UP0, UPT, UR10, URZ, UPT ;  /* 0x000000ff0a00728c */ /* 0x000fca000bf05270 */
[----:B0-----:R-:W0:Y:S02]  /*0150*/  MUFU.RCP R2, R2 ;  /* 0x0000000200027308 */ /* 0x001e240000001000 */
[----:B0-----:R-:W-:-:S06]  /*0160*/  IADD3 R4, PT, PT, R2, 0xffffffe, RZ ;  /* 0x0ffffffe02047810 */ /* 0x001fcc0007ffe0ff */
[----:B------:R0:W1:Y:S02]  /*0170*/  F2I.FTZ.U32.TRUNC.NTZ R5, R4 ;  /* 0x0000000400057305 */ /* 0x000064000021f000 */
[----:B0-----:R-:W-:Y:S02]  /*0180*/  MOV R4, RZ ;  /* 0x000000ff00047202 */ /* 0x001fe40000000f00 */
[----:B-1----:R-:W-:-:S05]  /*0190*/  IADD3 R6, PT, PT, RZ, -R5, RZ ;  /* 0x80000005ff067210 */ /* 0x002fca0007ffe0ff */
[----:B------:R-:W-:Y:S01]  /*01a0*/  IMAD R9, R6, R7, RZ ;  /* 0x0000000706097224 */ /* 0x000fe200078e02ff */
[----:B------:R-:W-:-:S03]  /*01b0*/  IABS R6, R0 ;  /* 0x0000000000067213 */ /* 0x000fc60000000000 */
[----:B------:R-:W-:-:S06]  /*01c0*/  IMAD.HI.U32 R5, R5, R9, R4 ;  /* 0x0000000905057227 */ /* 0x000fcc00078e0004 */
[----:B------:R-:W-:-:S05]  /*01d0*/  IMAD.HI.U32 R5, R5, R6, RZ ;  /* 0x0000000605057227 */ /* 0x000fca00078e00ff */
[----:B------:R-:W-:-:S05]  /*01e0*/  IADD3 R2, PT, PT, -R5, RZ, RZ ;  /* 0x000000ff05027210 */ /* 0x000fca0007ffe1ff */
[----:B------:R-:W-:Y:S01]  /*01f0*/  IMAD R2, R7, R2, R6 ;  /* 0x0000000207027224 */ /* 0x000fe200078e0206 */
[----:B------:R-:W-:-:S04]  /*0200*/  MOV R6, RZ ;  /* 0x000000ff00067202 */ /* 0x000fc80000000f00 */
[----:B------:R-:W-:-:S13]  /*0210*/  ISETP.GT.U32.AND P2, PT, R7, R2, PT ;  /* 0x000000020700720c */ /* 0x000fda0003f44070 */
[-C--:B------:R-:W-:Y:S02]  /*0220*/  @!P2 IADD3 R2, PT, PT, R2, -R7.reuse, RZ ;  /* 0x800000070202a210 */ /* 0x080fe40007ffe0ff */
[----:B------:R-:W-:Y:S02]  /*0230*/  @!P2 IADD3 R5, PT, PT, R5, 0x1, RZ ;  /* 0x000000010505a810 */ /* 0x000fe40007ffe0ff */
[----:B------:R-:W-:Y:S02]  /*0240*/  ISETP.GE.U32.AND P0, PT, R2, R7, PT ;  /* 0x000000070200720c */ /* 0x000fe40003f06070 */
[----:B------:R-:W-:Y:S02]  /*0250*/  LOP3.LUT R2, R0, R3, RZ, 0x3c, !PT ;  /* 0x0000000300027212 */ /* 0x000fe400078e3cff */
[----:B------:R-:W-:Y:S02]  /*0260*/  ISETP.NE.AND P2, PT, R3, RZ, PT ;  /* 0x000000ff0300720c */ /* 0x000fe40003f45270 */
[----:B------:R-:W-:-:S07]  /*0270*/  ISETP.GE.AND P1, PT, R2, RZ, PT ;  /* 0x000000ff0200720c */ /* 0x000fce0003f26270 */
[----:B------:R-:W-:-:S06]  /*0280*/  @P0 IADD3 R5, PT, PT, R5, 0x1, RZ ;  /* 0x0000000105050810 */ /* 0x000fcc0007ffe0ff */
[----:B------:R-:W-:Y:S02]  /*0290*/  @!P1 IADD3 R5, PT, PT, -R5, RZ, RZ ;  /* 0x000000ff05059210 */ /* 0x000fe40007ffe1ff */
[----:B------:R-:W-:-:S05]  /*02a0*/  @!P2 LOP3.LUT R5, RZ, R3, RZ, 0x33, !PT ;  /* 0x00000003ff05a212 */ /* 0x000fca00078e33ff */
[----:B------:R-:W-:Y:S01]  /*02b0*/  IMAD R9, R5, UR9, RZ ;  /* 0x0000000905097c24 */ /* 0x000fe2000f8e02ff */
[----:B------:R-:W-:Y:S06]  /*02c0*/  BRA.U !UP1, `(.L_x_26) ;  /* 0x0000000509147547 */ /* 0x000fec000b800000 */
[----:B------:R-:W0:Y:S01]  /*02d0*/  LDCU.128 UR12, c[0x0][0x380] ;  /* 0x00007000ff0c77ac */ /* 0x000e220008000c00 */
[----:B------:R-:W-:Y:S01]  /*02e0*/  HFMA2 R6, -RZ, RZ, 0, 0 ;  /* 0x00000000ff067431 */ /* 0x000fe200000001ff */
[----:B------:R-:W-:Y:S01]  /*02f0*/  MOV R7, R9 ;  /* 0x0000000900077202 */ /* 0x000fe20000000f00 */
[----:B------:R-:W-:Y:S01]  /*0300*/  ULOP3.LUT UR4, UR9, 0x7ffffff0, URZ, 0xc0, !UPT ;  /* 0x7ffffff009047892 */ /* 0x000fe2000f8ec0ff */
[----:B------:R-:W-:-:S03]  /*0310*/  MOV R10, R8 ;  /* 0x00000008000a7202 */ /* 0x000fc60000000f00 */
[----:B------:R-:W-:Y:S02]  /*0320*/  UIADD3 UR11, UPT, UPT, -UR4, URZ, URZ ;  /* 0x000000ff040b7290 */ /* 0x000fe4000fffe1ff */
[----:B0-----:R-:W-:Y:S02]  /*0330*/  UIADD3 UR7, UP1, UPT, UR12, 0x20, URZ ;  /* 0x000000200c077890 */ /* 0x001fe4000ff3e0ff */
[----:B------:R-:W-:Y:S02]  /*0340*/  UIADD3 UR5, UP2, UPT, UR14, 0x20, URZ ;  /* 0x000000200e057890 */ /* 0x000fe4000ff5e0ff */
[----:B------:R-:W-:Y:S02]  /*0350*/  UIADD3.X UR8, UPT, UPT, URZ, UR13, URZ, UP1, !UPT ;  /* 0x0000000dff087290 */ /* 0x000fe40008ffe4ff */
[----:B------:R-:W-:-:S12]  /*0360*/  UIADD3.X UR6, UPT, UPT, URZ, UR15, URZ, UP2, !UPT ;  /* 0x0000000fff067290 */ /* 0x000fd800097fe4ff */
.L_x_27:
[----:B------:R-:W-:Y:S02]  /*0370*/  MOV R4, UR7 ;  /* 0x0000000700047c02 */ /* 0x000fe40008000f00 */
[----:B------:R-:W-:Y:S02]  /*0380*/  MOV R5, UR8 ;  /* 0x0000000800057c02 */ /* 0x000fe40008000f00 */
[----:B------:R-:W-:Y:S02]  /*0390*/  MOV R2, UR5 ;  /* 0x0000000500027c02 */ /* 0x000fe40008000f00 */
[----:B------:R-:W-:Y:S01]  /*03a0*/  MOV R3, UR6 ;  /* 0x0000000600037c02 */ /* 0x000fe20008000f00 */
[----:B------:R-:W-:-:S04]  /*03b0*/  IMAD.WIDE R4, R10, 0x4, R4 ;  /* 0x000000040a047825 */ /* 0x000fc800078e0204 */
[----:B------:R-:W-:Y:S01]  /*03c0*/  IMAD.WIDE R2, R7, 0x4, R2 ;  /* 0x0000000407027825 */ /* 0x000fe200078e0202 */
[----:B------:R-:W2:Y:S04]  /*03d0*/  LDG.E R15, desc[UR16][R4.64+-0x20] ;  /* 0xffffe010040f7981 */ /* 0x000ea8000c1e1900 */
[----:B------:R-:W2:Y:S04]  /*03e0*/  LDG.E R16, desc[UR16][R2.64+-0x20] ;  /* 0xffffe01002107981 */ /* 0x000ea8000c1e1900 */
[----:B------:R-:W3:Y:S04]  /*03f0*/  LDG.E R17, desc[UR16][R4.64+-0x1c] ;  /* 0xffffe41004117981 */ /* 0x000ee8000c1e1900 */
[----:B------:R-:W3:Y:S04]  /*0400*/  LDG.E R24, desc[UR16][R2.64+-0x1c] ;  /* 0xffffe41002187981 */ /* 0x000ee8000c1e1900 */
[----:B------:R-:W4:Y:S04]  /*0410*/  LDG.E R19, desc[UR16][R4.64+-0x18] ;  /* 0xffffe81004137981 */ /* 0x000f28000c1e1900 */
[----:B------:R-:W4:Y:S04]  /*0420*/  LDG.E R18, desc[UR16][R2.64+-0x18] ;  /* 0xffffe81002127981 */ /* 0x000f28000c1e1900 */
[----:B------:R-:W5:Y:S04]  /*0430*/  LDG.E R20, desc[UR16][R4.64+-0x14] ;  /* 0xffffec1004147981 */ /* 0x000f68000c1e1900 */
        /* <DEDUP_REMOVED lines=8> */
[----:B------:R-:W5:Y:S01]  /*04c0*/  LDG.E R27, desc[UR16][R2.64+0x1c] ;  /* 0x00001c10021b7981 */ /* 0x000f62000c1e1900 */
[----:B--2---:R-:W-:-:S03]  /*04d0*/  FFMA R6, R15, R16, R6 ;  /* 0x000000100f067223 */ /* 0x004fc60000000006 */
[----:B------:R-:W2:Y:S04]  /*04e0*/  LDG.E R16, desc[UR16][R4.64+-0x4] ;  /* 0xfffffc1004107981 */ /* 0x000ea8000c1e1900 */
[----:B------:R-:W2:Y:S01]  /*04f0*/  LDG.E R15, desc[UR16][R2.64+-0x4] ;  /* 0xfffffc10020f7981 */ /* 0x000ea2000c1e1900 */
[----:B---3--:R-:W-:-:S03]  /*0500*/  FFMA R24, R17, R24, R6 ;  /* 0x0000001811187223 */ /* 0x008fc60000000006 */
[----:B------:R-:W3:Y:S04]  /*0510*/  LDG.E R6, desc[UR16][R4.64] ;  /* 0x0000001004067981 */ /* 0x000ee8000c1e1900 */
[----:B------:R-:W3:Y:S01]  /*0520*/  LDG.E R17, desc[UR16][R2.64] ;  /* 0x0000001002117981 */ /* 0x000ee2000c1e1900 */
[----:B----4-:R-:W-:-:S03]  /*0530*/  FFMA R25, R19, R18, R24 ;  /* 0x0000001213197223 */ /* 0x010fc60000000018 */
[----:B------:R-:W4:Y:S04]  /*0540*/  LDG.E R18, desc[UR16][R4.64+0x4] ;  /* 0x0000041004127981 */ /* 0x000f28000c1e1900 */
[----:B------:R-:W4:Y:S01]  /*0550*/  LDG.E R19, desc[UR16][R2.64+0x4] ;  /* 0x0000041002137981 */ /* 0x000f22000c1e1900 */
[----:B-----5:R-:W-:-:S03]  /*0560*/  FFMA R25, R20, R21, R25 ;  /* 0x0000001514197223 */ /* 0x020fc60000000019 */
[----:B------:R-:W5:Y:S04]  /*0570*/  LDG.E R20, desc[UR16][R4.64+0x8] ;  /* 0x0000081004147981 */ /* 0x000f68000c1e1900 */
[----:B------:R-:W5:Y:S01]  /*0580*/  LDG.E R21, desc[UR16][R2.64+0x8] ;  /* 0x0000081002157981 */ /* 0x000f62000c1e1900 */
[----:B------:R-:W-:-:S03]  /*0590*/  FFMA R24, R22, R23, R25 ;  /* 0x0000001716187223 */ /* 0x000fc60000000019 */
[----:B------:R-:W5:Y:S04]  /*05a0*/  LDG.E R22, desc[UR16][R4.64+0xc] ;  /* 0x00000c1004167981 */ /* 0x000f68000c1e1900 */
[----:B------:R-:W5:Y:S01]  /*05b0*/  LDG.E R23, desc[UR16][R2.64+0xc] ;  /* 0x00000c1002177981 */ /* 0x000f62000c1e1900 */
[----:B------:R-:W-:-:S03]  /*05c0*/  FFMA R24, R11, R12, R24 ;  /* 0x0000000c0b187223 */ /* 0x000fc60000000018 */
[----:B------:R-:W5:Y:S04]  /*05d0*/  LDG.E R11, desc[UR16][R4.64+0x10] ;  /* 0x00001010040b7981 */ /* 0x000f68000c1e1900 */
[----:B------:R-:W5:Y:S01]  /*05e0*/  LDG.E R12, desc[UR16][R2.64+0x10] ;  /* 0x00001010020c7981 */ /* 0x000f62000c1e1900 */
[----:B------:R-:W-:-:S03]  /*05f0*/  FFMA R29, R13, R14, R24 ;  /* 0x0000000e0d1d7223 */ /* 0x000fc60000000018 */
[----:B------:R-:W5:Y:S04]  /*0600*/  LDG.E R24, desc[UR16][R4.64+0x14] ;  /* 0x0000141004187981 */ /* 0x000f68000c1e1900 */
[----:B------:R-:W5:Y:S04]  /*0610*/  LDG.E R25, desc[UR16][R2.64+0x14] ;  /* 0x0000141002197981 */ /* 0x000f68000c1e1900 */
[----:B------:R-:W5:Y:S04]  /*0620*/  LDG.E R13, desc[UR16][R4.64+0x18] ;  /* 0x00001810040d7981 */ /* 0x000f68000c1e1900 */
[----:B------:R-:W5:Y:S01]  /*0630*/  LDG.E R14, desc[UR16][R2.64+0x18] ;  /* 0x00001810020e7981 */ /* 0x000f62000c1e1900 */
[----:B------:R-:W-:-:S04]  /*0640*/  UIADD3 UR11, UPT, UPT, UR11, 0x10, URZ ;  /* 0x000000100b0b7890 */ /* 0x000fc8000fffe0ff */
[----:B------:R-:W-:Y:S01]  /*0650*/  UISETP.NE.AND UP1, UPT, UR11, URZ, UPT ;  /* 0x000000ff0b00728c */ /* 0x000fe2000bf25270 */
[----:B------:R-:W-:Y:S02]  /*0660*/  IADD3 R10, PT, PT, R10, 0x10, RZ ;  /* 0x000000100a0a7810 */ /* 0x000fe40007ffe0ff */
[----:B------:R-:W-:Y:S01]  /*0670*/  IADD3 R7, PT, PT, R7, 0x10, RZ ;  /* 0x0000001007077810 */ /* 0x000fe20007ffe0ff */
[----:B--2---:R-:W-:-:S04]  /*0680*/  FFMA R15, R16, R15, R29 ;  /* 0x0000000f100f7223 */ /* 0x004fc8000000001d */
[----:B---3--:R-:W-:-:S04]  /*0690*/  FFMA R15, R6, R17, R15 ;  /* 0x00000011060f7223 */ /* 0x008fc8000000000f */
[----:B----4-:R-:W-:-:S04]  /*06a0*/  FFMA R15, R18, R19, R15 ;  /* 0x00000013120f7223 */ /* 0x010fc8000000000f */
[----:B-----5:R-:W-:-:S04]  /*06b0*/  FFMA R15, R20, R21, R15 ;  /* 0x00000015140f7223 */ /* 0x020fc8000000000f */
[----:B------:R-:W-:-:S04]  /*06c0*/  FFMA R22, R22, R23, R15 ;  /* 0x0000001716167223 */ /* 0x000fc8000000000f */
[----:B------:R-:W-:-:S04]  /*06d0*/  FFMA R11, R11, R12, R22 ;  /* 0x0000000c0b0b7223 */ /* 0x000fc80000000016 */
[----:B------:R-:W-:-:S04]  /*06e0*/  FFMA R24, R24, R25, R11 ;  /* 0x0000001918187223 */ /* 0x000fc8000000000b */
[----:B------:R-:W-:-:S04]  /*06f0*/  FFMA R13, R13, R14, R24 ;  /* 0x0000000e0d0d7223 */ /* 0x000fc80000000018 */
[----:B------:R-:W-:Y:S01]  /*0700*/  FFMA R6, R26, R27, R13 ;  /* 0x0000001b1a067223 */ /* 0x000fe2000000000d */
[----:B------:R-:W-:Y:S06]  /*0710*/  BRA.U UP1, `(.L_x_27) ;  /* 0xfffffffd01147547 */ /* 0x000fec000b83ffff */
.L_x_26:
[----:B------:R-:W-:Y:S05]  /*0720*/  BRA.U !UP0, `(.L_x_25) ;  /* 0x00000005082c7547 */ /* 0x000fea000b800000 */
[----:B------:R-:W-:Y:S02]  /*0730*/  UISETP.GE.U32.AND UP0, UPT, UR10, 0x8, UPT ;  /* 0x000000080a00788c */ /* 0x000fe4000bf06070 */
[----:B------:R-:W-:-:S04]  /*0740*/  ULOP3.LUT UR6, UR9, 0x7, URZ, 0xc0, !UPT ;  /* 0x0000000709067892 */ /* 0x000fc8000f8ec0ff */
[----:B------:R-:W-:-:S03]  /*0750*/  UISETP.NE.AND UP1, UPT, UR6, URZ, UPT ;  /* 0x000000ff0600728c */ /* 0x000fc6000bf25270 */
[----:B------:R-:W-:Y:S08]  /*0760*/  BRA.U !UP0, `(.L_x_28) ;  /* 0x00000001087c7547 */ /* 0x000ff0000b800000 */
[----:B------:R-:W0:Y:S01]  /*0770*/  LDC.64 R2, c[0x0][0x380] ;  /* 0x0000e000ff027b82 */ /* 0x000e220000000a00 */
[----:B------:R-:W-:Y:S02]  /*0780*/  IADD3 R7, PT, PT, R8, UR4, RZ ;  /* 0x0000000408077c10 */ /* 0x000fe4000fffe0ff */
[----:B------:R-:W-:-:S05]  /*0790*/  IADD3 R11, PT, PT, R9, UR4, RZ ;  /* 0x00000004090b7c10 */ /* 0x000fca000fffe0ff */
[----:B------:R-:W1:Y:S01]  /*07a0*/  LDC.64 R4, c[0x0][0x388] ;  /* 0x0000e200ff047b82 */ /* 0x000e620000000a00 */
[----:B0-----:R-:W-:-:S05]  /*07b0*/  IMAD.WIDE R2, R7, 0x4, R2 ;  /* 0x0000000407027825 */ /* 0x001fca00078e0202 */
[----:B------:R-:W2:Y:S01]  /*07c0*/  LDG.E R14, desc[UR16][R2.64+0x4] ;  /* 0x00000410020e7981 */ /* 0x000ea2000c1e1900 */
[----:B-1----:R-:W-:-:S03]  /*07d0*/  IMAD.WIDE R4, R11, 0x4, R4 ;  /* 0x000000040b047825 */ /* 0x002fc600078e0204 */
[----:B------:R-:W3:Y:S04]  /*07e0*/  LDG.E R16, desc[UR16][R2.64+0x8] ;  /* 0x0000081002107981 */ /* 0x000ee8000c1e1900 */
[----:B------:R-:W4:Y:S04]  /*07f0*/  LDG.E R11, desc[UR16][R2.64] ;  /* 0x00000010020b7981 */ /* 0x000f28000c1e1900 */
[----:B------:R-:W4:Y:S04]  /*0800*/  LDG.E R12, desc[UR16][R4.64] ;  /* 0x00000010040c7981 */ /* 0x000f28000c1e1900 */
[----:B------:R-:W2:Y:S04]  /*0810*/  LDG.E R13, desc[UR16][R4.64+0x4] ;  /* 0x00000410040d7981 */ /* 0x000ea8000c1e1900 */
[----:B------:R-:W3:Y:S04]  /*0820*/  LDG.E R15, desc[UR16][R4.64+0x8] ;  /* 0x00000810040f7981 */ /* 0x000ee8000c1e1900 */
        /* <DEDUP_REMOVED lines=10> */
[----:B------:R-:W-:Y:S01]  /*08d0*/  UIADD3 UR4, UPT, UPT, UR4, 0x8, URZ ;  /* 0x0000000804047890 */ /* 0x000fe2000fffe0ff */
[----:B----4-:R-:W-:-:S04]  /*08e0*/  FFMA R11, R11, R12, R6 ;  /* 0x0000000c0b0b7223 */ /* 0x010fc80000000006 */
[----:B--2---:R-:W-:-:S04]  /*08f0*/  FFMA R11, R14, R13, R11 ;  /* 0x0000000d0e0b7223 */ /* 0x004fc8000000000b */
[----:B---3--:R-:W-:-:S04]  /*0900*/  FFMA R11, R16, R15, R11 ;  /* 0x0000000f100b7223 */ /* 0x008fc8000000000b */
[----:B-----5:R-:W-:-:S04]  /*0910*/  FFMA R11, R18, R17, R11 ;  /* 0x00000011120b7223 */ /* 0x020fc8000000000b */
[----:B------:R-:W-:-:S04]  /*0920*/  FFMA R11, R20, R19, R11 ;  /* 0x00000013140b7223 */ /* 0x000fc8000000000b */
[----:B------:R-:W-:-:S04]  /*0930*/  FFMA R22, R22, R21, R11 ;  /* 0x0000001516167223 */ /* 0x000fc8000000000b */
[----:B------:R-:W-:-:S04]  /*0940*/  FFMA R7, R7, R10, R22 ;  /* 0x0000000a07077223 */ /* 0x000fc80000000016 */
[----:B------:R-:W-:-:S07]  /*0950*/  FFMA R6, R24, R23, R7 ;  /* 0x0000001718067223 */ /* 0x000fce0000000007 */
.L_x_28:
        /* <DEDUP_REMOVED lines=13> */
[----:B------:R-:W2:Y:S04]  /*0a30*/  LDG.E R10, desc[UR16][R4.64] ;  /* 0x00000010040a7981 */ /* 0x000ea8000c1e1900 */
[----:B------:R-:W3:Y:S04]  /*0a40*/  LDG.E R11, desc[UR16][R4.64+0x4] ;  /* 0x00000410040b7981 */ /* 0x000ee8000c1e1900 */
[----:B------:R-:W4:Y:S04]  /*0a50*/  LDG.E R14, desc[UR16][R2.64+0x8] ;  /* 0x00000810020e7981 */ /* 0x000f28000c1e1900 */
[----:B------:R-:W4:Y:S04]  /*0a60*/  LDG.E R13, desc[UR16][R4.64+0x8] ;  /* 0x00000810040d7981 */ /* 0x000f28000c1e1900 */
[----:B------:R-:W5:Y:S04]  /*0a70*/  LDG.E R16, desc[UR16][R2.64+0xc] ;  /* 0x00000c1002107981 */ /* 0x000f68000c1e1900 */
[----:B------:R-:W5:Y:S01]  /*0a80*/  LDG.E R15, desc[UR16][R4.64+0xc] ;  /* 0x00000c10040f7981 */ /* 0x000f62000c1e1900 */
[----:B------:R-:W-:Y:S01]  /*0a90*/  UIADD3 UR4, UPT, UPT, UR4, 0x4, URZ ;  /* 0x0000000404047890 */ /* 0x000fe2000fffe0ff */
[----:B--2---:R-:W-:-:S04]  /*0aa0*/  FFMA R7, R7, R10, R6 ;  /* 0x0000000a07077223 */ /* 0x004fc80000000006 */
[----:B---3--:R-:W-:-:S04]  /*0ab0*/  FFMA R7, R12, R11, R7 ;  /* 0x0000000b0c077223 */ /* 0x008fc80000000007 */
[----:B----4-:R-:W-:-:S04]  /*0ac0*/  FFMA R7, R14, R13, R7 ;  /* 0x0000000d0e077223 */ /* 0x010fc80000000007 */
[----:B-----5:R-:W-:-:S07]  /*0ad0*/  FFMA R6, R16, R15, R7 ;  /* 0x0000000f10067223 */ /* 0x020fce0000000007 */
.L_x_29:
[----:B------:R-:W-:Y:S05]  /*0ae0*/  BRA.U !UP1, `(.L_x_25) ;  /* 0x00000001093c7547 */ /* 0x000fea000b800000 */
[----:B------:R-:W0:Y:S01]  /*0af0*/  LDC.64 R12, c[0x0][0x380] ;  /* 0x0000e000ff0c7b82 */ /* 0x000e220000000a00 */
[----:B------:R-:W-:Y:S01]  /*0b00*/  IADD3 R9, PT, PT, R9, UR4, RZ ;  /* 0x0000000409097c10 */ /* 0x000fe2000fffe0ff */
[----:B------:R-:W-:Y:S01]  /*0b10*/  UIADD3 UR5, UPT, UPT, -UR5, URZ, URZ ;  /* 0x000000ff05057290 */ /* 0x000fe2000fffe1ff */
[----:B------:R-:W-:-:S05]  /*0b20*/  IADD3 R7, PT, PT, R8, UR4, RZ ;  /* 0x0000000408077c10 */ /* 0x000fca000fffe0ff */
[----:B------:R-:W1:Y:S06]  /*0b30*/  LDC.64 R10, c[0x0][0x388] ;  /* 0x0000e200ff0a7b82 */ /* 0x000e6c0000000a00 */
.L_x_30:
[----:B-1----:R-:W-:-:S04]  /*0b40*/  IMAD.WIDE R2, R9, 0x4, R10 ;  /* 0x0000000409027825 */ /* 0x002fc800078e020a */
[----:B0-----:R-:W-:Y:S02]  /*0b50*/  IMAD.WIDE R4, R7, 0x4, R12 ;  /* 0x0000000407047825 */ /* 0x001fe400078e020c */
[----:B------:R-:W2:Y:S04]  /*0b60*/  LDG.E R2, desc[UR16][R2.64] ;  /* 0x0000001002027981 */ /* 0x000ea8000c1e1900 */
[----:B------:R-:W2:Y:S01]  /*0b70*/  LDG.E R5, desc[UR16][R4.64] ;  /* 0x0000001004057981 */ /* 0x000ea2000c1e1900 */
[----:B------:R-:W-:Y:S01]  /*0b80*/  UIADD3 UR5, UPT, UPT, UR5, 0x1, URZ ;  /* 0x0000000105057890 */ /* 0x000fe2000fffe0ff */
[----:B------:R-:W-:Y:S02]  /*0b90*/  IADD3 R9, PT, PT, R9, 0x1, RZ ;  /* 0x0000000109097810 */ /* 0x000fe40007ffe0ff */
[----:B------:R-:W-:Y:S01]  /*0ba0*/  IADD3 R7, PT, PT, R7, 0x1, RZ ;  /* 0x0000000107077810 */ /* 0x000fe20007ffe0ff */
[----:B------:R-:W-:Y:S01]  /*0bb0*/  UISETP.NE.AND UP0, UPT, UR5, URZ, UPT ;  /* 0x000000ff0500728c */ /* 0x000fe2000bf05270 */
[----:B--2---:R-:W-:-:S08]  /*0bc0*/  FFMA R6, R5, R2, R6 ;  /* 0x0000000205067223 */ /* 0x004fd00000000006 */
[----:B------:R-:W-:Y:S05]  /*0bd0*/  BRA.U UP0, `(.L_x_30) ;  /* 0xfffffffd00d87547 */ /* 0x000fea000b83ffff */
.L_x_25:
[----:B------:R-:W0:Y:S01]  /*0be0*/  LDC.64 R2, c[0x0][0x390] ;  /* 0x0000e400ff027b82 */ /* 0x000e220000000a00 */
[----:B------:R-:W-:Y:S01]  /*0bf0*/  MOV R7, RZ ;  /* 0x000000ff00077202 */ /* 0x000fe20000000f00 */
[----:B0-----:R-:W-:-:S05]  /*0c00*/  IMAD.WIDE R2, R0, 0x8, R2 ;  /* 0x0000000800027825 */ /* 0x001fca00078e0202 */
[----:B------:R-:W-:Y:S01]  /*0c10*/  STG.E.64 desc[UR16][R2.64], R6 ;  /* 0x0000000602007986 */ /* 0x000fe2000c101b10 */
[----:B------:R-:W-:Y:S05]  /*0c20*/  EXIT ;  /* 0x000000000000794d */ /* 0x000fea0003800000 */
.L_x_31:
        /* <DEDUP_REMOVED lines=13> */
.L_x_46:


//--------------------- .text._Z11init_curandP17curandStateXORWOWmi --------------------------
	.section	.text._Z11init_curandP17curandStateXORWOWmi,"ax",@progbits
	.align	128
        .global         _Z11init_curandP17curandStateXORWOWmi
        .type           _Z11init_curandP17curandStateXORWOWmi,@function
        .size           _Z11init_curandP17curandStateXORWOWmi,(.L_x_47 - _Z11init_curandP17curandStateXORWOWmi)
        .other          _Z11init_curandP17curandStateXORWOWmi,@"STO_CUDA_ENTRY STV_DEFAULT"
_Z11init_curandP17curandStateXORWOWmi:
.text._Z11init_curandP17curandStateXORWOWmi:
        /* <DEDUP_REMOVED lines=10> */
[----:B------:R-:W-:Y:S01]  /*00a0*/  ISETP.NE.AND P0, PT, R13, RZ, PT ;  /* 0x000000ff0d00720c */ /* 0x000fe20003f05270 */
[----:B------:R-:W-:Y:S05]  /*00b0*/  BSSY.RECONVERGENT B0, `(.L_x_32) ;  /* 0x00000e1000007945 */ /* 0x000fea0003800200 */
[----:B------:R-:W2:Y:S01]  /*00c0*/  LDC.64 R6, c[0x0][0x380] ;  /* 0x0000e000ff067b82 */ /* 0x000ea20000000a00 */
[----:B0-----:R-:W-:Y:S02]  /*00d0*/  LOP3.LUT R0, R2, 0xaad26b49, RZ, 0x3c, !PT ;  /* 0xaad26b4902007812 */ /* 0x001fe400078e3cff */
[----:B------:R-:W-:-:S03]  /*00e0*/  LOP3.LUT R2, R3, 0xf7dcefdd, RZ, 0x3c, !PT ;  /* 0xf7dcefdd03027812 */ /* 0x000fc600078e3cff */
[----:B------:R-:W-:Y:S02]  /*00f0*/  IMAD R0, R0, 0x4182bed5, RZ ;  /* 0x4182bed500007824 */ /* 0x000fe400078e02ff */
[----:B------:R-:W-:Y:S02]  /*0100*/  IMAD R3, R2, -0x658354e5, RZ ;  /* 0x9a7cab1b02037824 */ /* 0x000fe400078e02ff */
[----:B--2---:R-:W-:Y:S01]  /*0110*/  IMAD.WIDE R6, R13, 0x30, R6 ;  /* 0x000000300d067825 */ /* 0x004fe200078e0206 */
[C---:B------:R-:W-:Y:S02]  /*0120*/  LOP3.LUT R8, R0.reuse, 0x159a55e5, RZ, 0x3c, !PT ;  /* 0x159a55e500087812 */ /* 0x040fe400078e3cff */
[C---:B------:R-:W-:Y:S01]  /*0130*/  IADD3 R4, PT, PT, R0.reuse, 0x64f0c9, R3 ;  /* 0x0064f0c900047810 */ /* 0x040fe20007ffe003 */
[C---:B------:R-:W-:Y:S01]  /*0140*/  VIADD R5, R0.reuse, 0x75bcd15 ;  /* 0x075bcd1500057836 */ /* 0x040fe20000000000 */
[----:B------:R-:W-:Y:S01]  /*0150*/  LOP3.LUT R10, R3, 0x5491333, RZ, 0x3c, !PT ;  /* 0x05491333030a7812 */ /* 0x000fe200078e3cff */
[----:B------:R-:W-:-:S02]  /*0160*/  VIADD R11, R0, 0x583f19 ;  /* 0x00583f19000b7836 */ /* 0x000fc40000000000 */
[----:B------:R-:W-:Y:S01]  /*0170*/  VIADD R9, R3, 0x1f123bb5 ;  /* 0x1f123bb503097836 */ /* 0x000fe20000000000 */
[----:B-1----:R0:W-:Y:S04]  /*0180*/  STG.E.64 desc[UR4][R6.64], R4 ;  /* 0x0000000406007986 */ /* 0x0021e8000c101b04 */
[----:B------:R0:W-:Y:S04]  /*0190*/  STG.E.64 desc[UR4][R6.64+0x8], R8 ;  /* 0x0000080806007986 */ /* 0x0001e8000c101b04 */
[----:B------:R0:W-:Y:S01]  /*01a0*/  STG.E.64 desc[UR4][R6.64+0x10], R10 ;  /* 0x0000100a06007986 */ /* 0x0001e2000c101b04 */
[----:B------:R-:W-:Y:S05]  /*01b0*/  @!P0 BRA `(.L_x_33) ;  /* 0x0000000c00408947 */ /* 0x000fea0003800000 */
[----:B------:R-:W-:Y:S01]  /*01c0*/  SHF.R.S32.HI R0, RZ, 0x1f, R13 ;  /* 0x0000001fff007819 */ /* 0x000fe2000001140d */
[----:B------:R-:W-:-:S07]  /*01d0*/  IMAD.MOV.U32 R12, RZ, RZ, RZ ;  /* 0x000000ffff0c7224 */ /* 0x000fce00078e00ff */
.L_x_39:
[----:B-1----:R-:W-:Y:S01]  /*01e0*/  LOP3.LUT R2, R13, 0x3, RZ, 0xc0, !PT ;  /* 0x000000030d027812 */ /* 0x002fe200078ec0ff */
[----:B------:R-:W-:Y:S03]  /*01f0*/  BSSY.RECONVERGENT B1, `(.L_x_34) ;  /* 0x00000c6000017945 */ /* 0x000fe60003800200 */
[----:B------:R-:W-:-:S04]  /*0200*/  ISETP.NE.U32.AND P0, PT, R2, RZ, PT ;  /* 0x000000ff0200720c */ /* 0x000fc80003f05070 */
[----:B------:R-:W-:-:S13]  /*0210*/  ISETP.NE.AND.EX P0, PT, RZ, RZ, PT, P0 ;  /* 0x000000ffff00720c */ /* 0x000fda0003f05300 */
[----:B------:R-:W-:Y:S05]  /*0220*/  @!P0 BRA `(.L_x_35) ;  /* 0x0000000c00088947 */ /* 0x000fea0003800000 */
[----:B0-----:R-:W0:Y:S01]  /*0230*/  LDC.64 R8, c[0x4][RZ] ;  /* 0x01000000ff087b82 */ /* 0x001e220000000a00 */
[----:B------:R-:W-:Y:S02]  /*0240*/  IMAD.MOV.U32 R14, RZ, RZ, RZ ;  /* 0x000000ffff0e7224 */ /* 0x000fe400078e00ff */
[----:B0-----:R-:W-:-:S07]  /*0250*/  IMAD.WIDE.U32 R8, R12, 0xc80, R8 ;  /* 0x00000c800c087825 */ /* 0x001fce00078e0008 */
.L_x_38:
[----:B-1----:R-:W-:Y:S01]  /*0260*/  IMAD.MOV.U32 R15, RZ, RZ, RZ ;  /* 0x000000ffff0f7224 */ /* 0x002fe200078e00ff */
[----:B------:R-:W-:Y:S01]  /*0270*/  CS2R R2, SRZ ;  /* 0x0000000000027805 */ /* 0x000fe2000001ff00 */
[----:B------:R-:W-:Y:S01]  /*0280*/  IMAD.MOV.U32 R17, RZ, RZ, RZ ;  /* 0x000000ffff117224 */ /* 0x000fe200078e00ff */
[----:B------:R-:W-:-:S07]  /*0290*/  CS2R R4, SRZ ;  /* 0x0000000000047805 */ /* 0x000fce000001ff00 */
.L_x_37:
[----:B------:R-:W-:-:S05]  /*02a0*/  IMAD.WIDE.U32 R10, R17, 0x4, R6 ;  /* 0x00000004110a7825 */ /* 0x000fca00078e0006 */
[----:B------:R0:W5:Y:S01]  /*02b0*/  LDG.E R16, desc[UR4][R10.64+0x4] ;  /* 0x000004040a107981 */ /* 0x000162000c1e1900 */
[----:B------:R-:W-:-:S07]  /*02c0*/  IMAD.MOV.U32 R19, RZ, RZ, RZ ;  /* 0x000000ffff137224 */ /* 0x000fce00078e00ff */
.L_x_36:
[----:B-----5:R-:W-:Y:S01]  /*02d0*/  SHF.R.U32.HI R24, RZ, R19, R16 ;  /* 0x00000013ff187219 */ /* 0x020fe20000011610 */
[----:B0-----:R-:W-:-:S03]  /*02e0*/  IMAD.SHL.U32 R10, R17, 0x20, RZ ;  /* 0x00000020110a7824 */ /* 0x001fc600078e00ff */
[----:B------:R-:W-:Y:S01]  /*02f0*/  LOP3.LUT R11, R24, 0x1, RZ, 0xc0, !PT ;  /* 0x00000001180b7812 */ /* 0x000fe200078ec0ff */
[----:B------:R-:W-:-:S03]  /*0300*/  IMAD.IADD R10, R10, 0x1, R19 ;  /* 0x000000010a0a7824 */ /* 0x000fc600078e0213 */
[----:B------:R-:W-:Y:S01]  /*0310*/  ISETP.NE.U32.AND P0, PT, R11, 0x1, PT ;  /* 0x000000010b00780c */ /* 0x000fe20003f05070 */
[----:B------:R-:W-:-:S03]  /*0320*/  IMAD R11, R10, 0x5, RZ ;  /* 0x000000050a0b7824 */ /* 0x000fc600078e02ff */
[----:B------:R-:W-:Y:S01]  /*0330*/  R2P PR, R24, 0x7e ;  /* 0x0000007e18007804 */ /* 0x000fe20000000000 */
[----:B------:R-:W-:-:S08]  /*0340*/  IMAD.WIDE.U32 R10, R11, 0x4, R8 ;  /* 0x000000040b0a7825 */ /* 0x000fd000078e0008 */
[----:B------:R-:W2:Y:S04]  /*0350*/  @!P0 LDG.E R18, desc[UR4][R10.64] ;  /* 0x000000040a128981 */ /* 0x000ea8000c1e1900 */
[----:B------:R-:W3:Y:S04]  /*0360*/  @!P0 LDG.E R20, desc[UR4][R10.64+0x10] ;  /* 0x000010040a148981 */ /* 0x000ee8000c1e1900 */
[----:B------:R-:W4:Y:S04]  /*0370*/  @P1 LDG.E R22, desc[UR4][R10.64+0x14] ;  /* 0x000014040a161981 */ /* 0x000f28000c1e1900 */
[----:B------:R-:W4:Y:S04]  /*0380*/  @P2 LDG.E R26, desc[UR4][R10.64+0x28] ;  /* 0x000028040a1a2981 */ /* 0x000f28000c1e1900 */
[----:B------:R-:W4:Y:S04]  /*0390*/  @!P0 LDG.E R21, desc[UR4][R10.64+0x4] ;  /* 0x000004040a158981 */ /* 0x000f28000c1e1900 */
[----:B------:R-:W4:Y:S04]  /*03a0*/  @!P0 LDG.E R23, desc[UR4][R10.64+0xc] ;  /* 0x00000c040a178981 */ /* 0x000f28000c1e1900 */
[----:B------:R-:W4:Y:S04]  /*03b0*/  @P1 LDG.E R25, desc[UR4][R10.64+0x18] ;  /* 0x000018040a191981 */ /* 0x000f28000c1e1900 */
[----:B------:R-:W4:Y:S04]  /*03c0*/  @P3 LDG.E R28, desc[UR4][R10.64+0x3c] ;  /* 0x00003c040a1c3981 */ /* 0x000f28000c1e1900 */
[----:B------:R-:W4:Y:S01]  /*03d0*/  @P6 LDG.E R27, desc[UR4][R10.64+0x7c] ;  /* 0x00007c040a1b6981 */ /* 0x000f22000c1e1900 */
[----:B--2---:R-:W-:-:S03]  /*03e0*/  @!P0 LOP3.LUT R15, R15, R18, RZ, 0x3c, !PT ;  /* 0x000000120f0f8212 */ /* 0x004fc600078e3cff */
[----:B------:R-:W2:Y:S01]  /*03f0*/  @!P0 LDG.E R18, desc[UR4][R10.64+0x8] ;  /* 0x000008040a128981 */ /* 0x000ea2000c1e1900 */
[----:B---3--:R-:W-:-:S03]  /*0400*/  @!P0 LOP3.LUT R3, R3, R20, RZ, 0x3c, !PT ;  /* 0x0000001403038212 */ /* 0x008fc600078e3cff */
[----:B------:R-:W3:Y:S01]  /*0410*/  @P1 LDG.E R20, desc[UR4][R10.64+0x24] ;  /* 0x000024040a141981 */ /* 0x000ee2000c1e1900 */
[----:B----4-:R-:W-:-:S03]  /*0420*/  @P1 LOP3.LUT R15, R15, R22, RZ, 0x3c, !PT ;  /* 0x000000160f0f1212 */ /* 0x010fc600078e3cff */
[----:B------:R-:W4:Y:S01]  /*0430*/  @P2 LDG.E R22, desc[UR4][R10.64+0x38] ;  /* 0x000038040a162981 */ /* 0x000f22000c1e1900 */
[----:B------:R-:W-:-:S03]  /*0440*/  @P2 LOP3.LUT R15, R15, R26, RZ, 0x3c, !PT ;  /* 0x0000001a0f0f2212 */ /* 0x000fc600078e3cff */
[----:B------:R-:W4:Y:S01]  /*0450*/  @P4 LDG.E R26, desc[UR4][R10.64+0x50] ;  /* 0x000050040a1a4981 */ /* 0x000f22000c1e1900 */
[----:B------:R-:W-:-:S03]  /*0460*/  @!P0 LOP3.LUT R4, R4, R21, RZ, 0x3c, !PT ;  /* 0x0000001504048212 */ /* 0x000fc600078e3cff */
[----:B------:R-:W4:Y:S01]  /*0470*/  @P1 LDG.E R21, desc[UR4][R10.64+0x20] ;  /* 0x000020040a151981 */ /* 0x000f22000c1e1900 */
[----:B------:R-:W-:-:S03]  /*0480*/  @!P0 LOP3.LUT R2, R2, R23, RZ, 0x3c, !PT ;  /* 0x0000001702028212 */ /* 0x000fc600078e3cff */
[----:B------:R-:W4:Y:S01]  /*0490*/  @P2 LDG.E R23, desc[UR4][R10.64+0x2c] ;  /* 0x00002c040a172981 */ /* 0x000f22000c1e1900 */
[----:B------:R-:W-:-:S03]  /*04a0*/  @P1 LOP3.LUT R4, R4, R25, RZ, 0x3c, !PT ;  /* 0x0000001904041212 */ /* 0x000fc600078e3cff */
[----:B------:R-:W4:Y:S01]  /*04b0*/  @P2 LDG.E R25, desc[UR4][R10.64+0x34] ;  /* 0x000034040a192981 */ /* 0x000f22000c1e1900 */
[----:B--2---:R-:W-:-:S03]  /*04c0*/  @!P0 LOP3.LUT R5, R5, R18, RZ, 0x3c, !PT ;  /* 0x0000001205058212 */ /* 0x004fc600078e3cff */
[----:B------:R-:W2:Y:S01]  /*04d0*/  @P1 LDG.E R18, desc[UR4][R10.64+0x1c] ;  /* 0x00001c040a121981 */ /* 0x000ea2000c1e1900 */
[----:B---3--:R-:W-:-:S03]  /*04e0*/  @P1 LOP3.LUT R3, R3, R20, RZ, 0x3c, !PT ;  /* 0x0000001403031212 */ /* 0x008fc600078e3cff */
[----:B------:R-:W3:Y:S01]  /*04f0*/  @P2 LDG.E R20, desc[UR4][R10.64+0x30] ;  /* 0x000030040a142981 */ /* 0x000ee2000c1e1900 */
[----:B----4-:R-:W-:-:S03]  /*0500*/  @P2 LOP3.LUT R3, R3, R22, RZ, 0x3c, !PT ;  /* 0x0000001603032212 */ /* 0x010fc600078e3cff */
[----:B------:R-:W4:Y:S01]  /*0510*/  @P3 LDG.E R22, desc[UR4][R10.64+0x4c] ;  /* 0x00004c040a163981 */ /* 0x000f22000c1e1900 */
[----:B------:R-:W-:-:S04]  /*0520*/  @P3 LOP3.LUT R15, R15, R28, RZ, 0x3c, !PT ;  /* 0x0000001c0f0f3212 */ /* 0x000fc800078e3cff */
[----:B------:R-:W-:Y:S02]  /*0530*/  @P4 LOP3.LUT R15, R15, R26, RZ, 0x3c, !PT ;  /* 0x0000001a0f0f4212 */ /* 0x000fe400078e3cff */
[----:B------:R-:W-:Y:S01]  /*0540*/  @P1 LOP3.LUT R2, R2, R21, RZ, 0x3c, !PT ;  /* 0x0000001502021212 */ /* 0x000fe200078e3cff */
[----:B------:R-:W4:Y:S04]  /*0550*/  @P5 LDG.E R26, desc[UR4][R10.64+0x64] ;  /* 0x000064040a1a5981 */ /* 0x000f28000c1e1900 */
[----:B------:R-:W4:Y:S01]  /*0560*/  @P3 LDG.E R21, desc[UR4][R10.64+0x40] ;  /* 0x000040040a153981 */ /* 0x000f22000c1e1900 */
[----:B------:R-:W-:Y:S02]  /*0570*/  @P2 LOP3.LUT R4, R4, R23, RZ, 0x3c, !PT ;  /* 0x0000001704042212 */ /* 0x000fe400078e3cff */
[----:B------:R-:W-:Y:S01]  /*0580*/  @P2 LOP3.LUT R2, R2, R25, RZ, 0x3c, !PT ;  /* 0x0000001902022212 */ /* 0x000fe200078e3cff */
[----:B------:R-:W4:Y:S04]  /*0590*/  @P3 LDG.E R23, desc[UR4][R10.64+0x48] ;  /* 0x000048040a173981 */ /* 0x000f28000c1e1900 */
[----:B------:R-:W4:Y:S01]  /*05a0*/  @P4 LDG.E R25, desc[UR4][R10.64+0x54] ;  /* 0x000054040a194981 */ /* 0x000f22000c1e1900 */
[----:B--2---:R-:W-:-:S03]  /*05b0*/  @P1 LOP3.LUT R5, R5, R18, RZ, 0x3c, !PT ;  /* 0x0000001205051212 */ /* 0x004fc600078e3cff */
[----:B------:R-:W2:Y:S01]  /*05c0*/  @P3 LDG.E R18, desc[UR4][R10.64+0x44] ;  /* 0x000044040a123981 */ /* 0x000ea2000c1e1900 */
[----:B---3--:R-:W-:-:S03]  /*05d0*/  @P2 LOP3.LUT R5, R5, R20, RZ, 0x3c, !PT ;  /* 0x0000001405052212 */ /* 0x008fc600078e3cff */
[----:B------:R-:W3:Y:S01]  /*05e0*/  @P4 LDG.E R20, desc[UR4][R10.64+0x58] ;  /* 0x000058040a144981 */ /* 0x000ee2000c1e1900 */
[----:B----4-:R-:W-:-:S03]  /*05f0*/  @P3 LOP3.LUT R3, R3, R22, RZ, 0x3c, !PT ;  /* 0x0000001603033212 */ /* 0x010fc600078e3cff */
[----:B------:R-:W4:Y:S01]  /*0600*/  @P4 LDG.E R22, desc[UR4][R10.64+0x60] ;  /* 0x000060040a164981 */ /* 0x000f22000c1e1900 */
[----:B------:R-:W-:Y:S02]  /*0610*/  LOP3.LUT P0, RZ, R24, 0x80, RZ, 0xc0, !PT ;  /* 0x0000008018ff7812 */ /* 0x000fe4000780c0ff */
[----:B------:R-:W-:Y:S02]  /*0620*/  @P5 LOP3.LUT R15, R15, R26, RZ, 0x3c, !PT ;  /* 0x0000001a0f0f5212 */ /* 0x000fe400078e3cff */
[----:B------:R-:W4:Y:S01]  /*0630*/  @P6 LDG.E R26, desc[UR4][R10.64+0x78] ;  /* 0x000078040a1a6981 */ /* 0x000f22000c1e1900 */
[----:B------:R-:W-:-:S03]  /*0640*/  @P3 LOP3.LUT R4, R4, R21, RZ, 0x3c, !PT ;  /* 0x0000001504043212 */ /* 0x000fc600078e3cff */
[----:B------:R-:W4:Y:S01]  /*0650*/  @P4 LDG.E R21, desc[UR4][R10.64+0x5c] ;  /* 0x00005c040a154981 */ /* 0x000f22000c1e1900 */
[----:B------:R-:W-:-:S03]  /*0660*/  @P3 LOP3.LUT R2, R2, R23, RZ, 0x3c, !PT ;  /* 0x0000001702023212 */ /* 0x000fc600078e3cff */
[----:B------:R-:W4:Y:S01]  /*0670*/  @P5 LDG.E R23, desc[UR4][R10.64+0x68] ;  /* 0x000068040a175981 */ /* 0x000f22000c1e1900 */
[----:B------:R-:W-:-:S03]  /*0680*/  @P4 LOP3.LUT R4, R4, R25, RZ, 0x3c, !PT ;  /* 0x0000001904044212 */ /* 0x000fc600078e3cff */
[----:B------:R-:W4:Y:S01]  /*0690*/  @P5 LDG.E R25, desc[UR4][R10.64+0x70] ;  /* 0x000070040a195981 */ /* 0x000f22000c1e1900 */
[----:B--2---:R-:W-:-:S03]  /*06a0*/  @P3 LOP3.LUT R5, R5, R18, RZ, 0x3c, !PT ;  /* 0x0000001205053212 */ /* 0x004fc600078e3cff */
[----:B------:R-:W2:Y:S01]  /*06b0*/  @P5 LDG.E R18, desc[UR4][R10.64+0x6c] ;  /* 0x00006c040a125981 */ /* 0x000ea2000c1e1900 */
[----:B---3--:R-:W-:-:S03]  /*06c0*/  @P4 LOP3.LUT R5, R5, R20, RZ, 0x3c, !PT ;  /* 0x0000001405054212 */ /* 0x008fc600078e3cff */
[----:B------:R-:W3:Y:S01]  /*06d0*/  @P5 LDG.E R20, desc[UR4][R10.64+0x74] ;  /* 0x000074040a145981 */ /* 0x000ee2000c1e1900 */
[----:B----4-:R-:W-:-:S03]  /*06e0*/  @P4 LOP3.LUT R3, R3, R22, RZ, 0x3c, !PT ;  /* 0x0000001603034212 */ /* 0x010fc600078e3cff */
[----:B------:R-:W4:Y:S01]  /*06f0*/  @P0 LDG.E R22, desc[UR4][R10.64+0x8c] ;  /* 0x00008c040a160981 */ /* 0x000f22000c1e1900 */
[----:B------:R-:W-:-:S03]  /*0700*/  @P6 LOP3.LUT R15, R15, R26, RZ, 0x3c, !PT ;  /* 0x0000001a0f0f6212 */ /* 0x000fc600078e3cff */
        /* <DEDUP_REMOVED lines=13> */
[----:B------:R-:W-:Y:S02]  /*07e0*/  @P6 LOP3.LUT R4, R4, R27, RZ, 0x3c, !PT ;  /* 0x0000001b04046212 */ /* 0x000fe400078e3cff */
[----:B------:R-:W-:Y:S02]  /*07f0*/  @P6 LOP3.LUT R2, R2, R21, RZ, 0x3c, !PT ;  /* 0x0000001502026212 */ /* 0x000fe400078e3cff */
[----:B------:R-:W-:Y:S02]  /*0800*/  @P0 LOP3.LUT R4, R4, R23, RZ, 0x3c, !PT ;  /* 0x0000001704040212 */ /* 0x000fe400078e3cff */
[----:B------:R-:W-:Y:S02]  /*0810*/  @P0 LOP3.LUT R2, R2, R25, RZ, 0x3c, !PT ;  /* 0x0000001902020212 */ /* 0x000fe400078e3cff */
[----:B--2---:R-:W-:Y:S02]  /*0820*/  @P6 LOP3.LUT R5, R5, R18, RZ, 0x3c, !PT ;  /* 0x0000001205056212 */ /* 0x004fe400078e3cff */
[----:B---3--:R-:W-:-:S02]  /*0830*/  @P6 LOP3.LUT R3, R3, R20, RZ, 0x3c, !PT ;  /* 0x0000001403036212 */ /* 0x008fc400078e3cff */
[----:B----4-:R-:W-:Y:S02]  /*0840*/  @P0 LOP3.LUT R5, R5, R22, RZ, 0x3c, !PT ;  /* 0x0000001605050212 */ /* 0x010fe400078e3cff */
[----:B------:R-:W-:Y:S02]  /*0850*/  @P0 LOP3.LUT R3, R3, R26, RZ, 0x3c, !PT ;  /* 0x0000001a03030212 */ /* 0x000fe400078e3cff */
[----:B------:R-:W-:-:S13]  /*0860*/  R2P PR, R24.B1, 0x7f ;  /* 0x0000007f18007804 */ /* 0x000fda0000001000 */
[----:B------:R-:W2:Y:S04]  /*0870*/  @P0 LDG.E R18, desc[UR4][R10.64+0xa0] ;  /* 0x0000a0040a120981 */ /* 0x000ea8000c1e1900 */
[----:B------:R-:W3:Y:S04]  /*0880*/  @P1 LDG.E R22, desc[UR4][R10.64+0xb4] ;  /* 0x0000b4040a161981 */ /* 0x000ee8000c1e1900 */
[----:B------:R-:W4:Y:S04]  /*0890*/  @P2 LDG.E R26, desc[UR4][R10.64+0xc8] ;  /* 0x0000c8040a1a2981 */ /* 0x000f28000c1e1900 */
[----:B------:R-:W4:Y:S04]  /*08a0*/  @P3 LDG.E R28, desc[UR4][R10.64+0xdc] ;  /* 0x0000dc040a1c3981 */ /* 0x000f28000c1e1900 */
[----:B------:R-:W4:Y:S04]  /*08b0*/  @P0 LDG.E R23, desc[UR4][R10.64+0xa4] ;  /* 0x0000a4040a170981 */ /* 0x000f28000c1e1900 */
[----:B------:R-:W4:Y:S04]  /*08c0*/  @P0 LDG.E R20, desc[UR4][R10.64+0xa8] ;  /* 0x0000a8040a140981 */ /* 0x000f28000c1e1900 */
[----:B------:R-:W4:Y:S04]  /*08d0*/  @P4 LDG.E R25, desc[UR4][R10.64+0xf0] ;  /* 0x0000f0040a194981 */ /* 0x000f28000c1e1900 */
        /* <DEDUP_REMOVED lines=21> */
[----:B------:R-:W-:Y:S02]  /*0a30*/  LOP3.LUT P0, RZ, R24, 0x8000, RZ, 0xc0, !PT ;  /* 0x0000800018ff7812 */ /* 0x000fe4000780c0ff */
[----:B----4-:R-:W-:Y:S01]  /*0a40*/  @P5 LOP3.LUT R15, R15, R26, RZ, 0x3c, !PT ;  /* 0x0000001a0f0f5212 */ /* 0x010fe200078e3cff */
[----:B------:R-:W4:Y:S04]  /*0a50*/  @P3 LDG.E R24, desc[UR4][R10.64+0xe4] ;  /* 0x0000e4040a183981 */ /* 0x000f28000c1e1900 */
[----:B------:R-:W2:Y:S01]  /*0a60*/  @P6 LDG.E R26, desc[UR4][R10.64+0x118] ;  /* 0x000118040a1a6981 */ /* 0x000ea2000c1e1900 */
        /* <DEDUP_REMOVED lines=8> */
[----:B---3--:R-:W-:-:S03]  /*0af0*/  @P2 LOP3.LUT R3, R3, R22, RZ, 0x3c, !PT ;  /* 0x0000001603032212 */ /* 0x008fc600078e3cff */
[----:B------:R-:W3:Y:S01]  /*0b00*/  @P4 LDG.E R22, desc[UR4][R10.64+0x100] ;  /* 0x000100040a164981 */ /* 0x000ee2000c1e1900 */
[----:B--2---:R-:W-:-:S03]  /*0b10*/  @P6 LOP3.LUT R15, R15, R26, RZ, 0x3c, !PT ;  /* 0x0000001a0f0f6212 */ /* 0x004fc600078e3cff */
[----:B------:R-:W2:Y:S01]  /*0b20*/  @P0 LDG.E R26, desc[UR4][R10.64+0x12c] ;  /* 0x00012c040a1a0981 */ /* 0x000ea2000c1e1900 */
[----:B----4-:R-:W-:-:S03]  /*0b30*/  @P2 LOP3.LUT R2, R2, R23, RZ, 0x3c, !PT ;  /* 0x0000001702022212 */ /* 0x010fc600078e3cff */
[----:B------:R-:W4:Y:S01]  /*0b40*/  @P4 LDG.E R23, desc[UR4][R10.64+0xfc] ;  /* 0x0000fc040a174981 */ /* 0x000f22000c1e1900 */
[----:B------:R-:W-:-:S03]  /*0b50*/  @P2 LOP3.LUT R5, R5, R20, RZ, 0x3c, !PT ;  /* 0x0000001405052212 */ /* 0x000fc600078e3cff */
[----:B------:R-:W4:Y:S01]  /*0b60*/  @P4 LDG.E R20, desc[UR4][R10.64+0xf8] ;  /* 0x0000f8040a144981 */ /* 0x000f22000c1e1900 */
[----:B------:R-:W-:Y:S02]  /*0b70*/  @P3 LOP3.LUT R2, R2, R27, RZ, 0x3c, !PT ;  /* 0x0000001b02023212 */ /* 0x000fe400078e3cff */
[----:B------:R-:W-:Y:S01]  /*0b80*/  @P3 LOP3.LUT R4, R4, R25, RZ, 0x3c, !PT ;  /* 0x0000001904043212 */ /* 0x000fe200078e3cff */
[----:B------:R-:W4:Y:S01]  /*0b90*/  @P5 LDG.E R27, desc[UR4][R10.64+0x110] ;  /* 0x000110040a1b5981 */ /* 0x000f22000c1e1900 */
[----:B------:R-:W-:-:S03]  /*0ba0*/  @P3 LOP3.LUT R5, R5, R24, RZ, 0x3c, !PT ;  /* 0x0000001805053212 */ /* 0x000fc600078e3cff */
[----:B------:R-:W4:Y:S04]  /*0bb0*/  @P5 LDG.E R25, desc[UR4][R10.64+0x108] ;  /* 0x000108040a195981 */ /* 0x000f28000c1e1900 */
        /* <DEDUP_REMOVED lines=19> */
[----:B------:R-:W-:-:S05]  /*0cf0*/  VIADD R19, R19, 0x10 ;  /* 0x0000001013137836 */ /* 0x000fca0000000000 */
[----:B------:R-:W-:Y:S02]  /*0d00*/  ISETP.NE.AND P1, PT, R19, 0x20, PT ;  /* 0x000000201300780c */ /* 0x000fe40003f25270 */
[----:B------:R-:W-:Y:S02]  /*0d10*/  @P5 LOP3.LUT R3, R3, R18, RZ, 0x3c, !PT ;  /* 0x0000001203035212 */ /* 0x000fe400078e3cff */
[----:B------:R-:W-:Y:S02]  /*0d20*/  @P6 LOP3.LUT R4, R4, R21, RZ, 0x3c, !PT ;  /* 0x0000001504046212 */ /* 0x000fe400078e3cff */
[----:B---3--:R-:W-:-:S04]  /*0d30*/  @P6 LOP3.LUT R3, R3, R22, RZ, 0x3c, !PT ;  /* 0x0000001603036212 */ /* 0x008fc800078e3cff */
[----:B--2---:R-:W-:Y:S02]  /*0d40*/  @P0 LOP3.LUT R3, R3, R26, RZ, 0x3c, !PT ;  /* 0x0000001a03030212 */ /* 0x004fe400078e3cff */
[----:B----4-:R-:W-:Y:S02]  /*0d50*/  @P6 LOP3.LUT R2, R2, R23, RZ, 0x3c, !PT ;  /* 0x0000001702026212 */ /* 0x010fe400078e3cff */
[----:B------:R-:W-:Y:S02]  /*0d60*/  @P6 LOP3.LUT R5, R5, R20, RZ, 0x3c, !PT ;  /* 0x0000001405056212 */ /* 0x000fe400078e3cff */
[----:B------:R-:W-:Y:S02]  /*0d70*/  @P0 LOP3.LUT R2, R2, R27, RZ, 0x3c, !PT ;  /* 0x0000001b02020212 */ /* 0x000fe400078e3cff */
[----:B------:R-:W-:Y:S02]  /*0d80*/  @P0 LOP3.LUT R4, R4, R25, RZ, 0x3c, !PT ;  /* 0x0000001904040212 */ /* 0x000fe400078e3cff */
[----:B------:R-:W-:Y:S01]  /*0d90*/  @P0 LOP3.LUT R5, R5, R24, RZ, 0x3c, !PT ;  /* 0x0000001805050212 */ /* 0x000fe200078e3cff */
[----:B------:R-:W-:Y:S06]  /*0da0*/  @P1 BRA `(.L_x_36) ;  /* 0xfffffff400481947 */ /* 0x000fec000383ffff */
[----:B------:R-:W-:-:S05]  /*0db0*/  VIADD R17, R17, 0x1 ;  /* 0x0000000111117836 */ /* 0x000fca0000000000 */
[----:B------:R-:W-:-:S13]  /*0dc0*/  ISETP.NE.AND P0, PT, R17, 0x5, PT ;  /* 0x000000051100780c */ /* 0x000fda0003f05270 */
[----:B------:R-:W-:Y:S05]  /*0dd0*/  @P0 BRA `(.L_x_37) ;  /* 0xfffffff400300947 */ /* 0x000fea000383ffff */
[----:B------:R1:W-:Y:S01]  /*0de0*/  STG.E.64 desc[UR4][R6.64+0x8], R4 ;  /* 0x0000080406007986 */ /* 0x0003e2000c101b04 */
[----:B------:R-:W-:Y:S01]  /*0df0*/  VIADD R14, R14, 0x1 ;  /* 0x000000010e0e7836 */ /* 0x000fe20000000000 */
[----:B------:R-:W-:Y:S02]  /*0e00*/  LOP3.LUT R11, R13, 0x3, RZ, 0xc0, !PT ;  /* 0x000000030d0b7812 */ /* 0x000fe400078ec0ff */
[----:B------:R1:W-:Y:S02]  /*0e10*/  STG.E.64 desc[UR4][R6.64+0x10], R2 ;  /* 0x0000100206007986 */ /* 0x0003e4000c101b04 */
[----:B------:R-:W-:Y:S02]  /*0e20*/  ISETP.GE.U32.AND P0, PT, R14, R11, PT ;  /* 0x0000000b0e00720c */ /* 0x000fe40003f06070 */
[----:B------:R1:W-:Y:S11]  /*0e30*/  STG.E desc[UR4][R6.64+0x4], R15 ;  /* 0x0000040f06007986 */ /* 0x0003f6000c101904 */
[----:B------:R-:W-:Y:S05]  /*0e40*/  @!P0 BRA `(.L_x_38) ;  /* 0xfffffff400048947 */ /* 0x000fea000383ffff */
.L_x_35:
[----:B------:R-:W-:Y:S05]  /*0e50*/  BSYNC.RECONVERGENT B1 ;  /* 0x0000000000017941 */ /* 0x000fea0003800200 */
.L_x_34:
[C---:B------:R-:W-:Y:S01]  /*0e60*/  ISETP.GT.U32.AND P0, PT, R13.reuse, 0x3, PT ;  /* 0x000000030d00780c */ /* 0x040fe20003f04070 */
[----:B------:R-:W-:Y:S01]  /*0e70*/  VIADD R12, R12, 0x1 ;  /* 0x000000010c0c7836 */ /* 0x000fe20000000000 */
[--C-:B------:R-:W-:Y:S02]  /*0e80*/  SHF.R.U64 R13, R13, 0x2, R0.reuse ;  /* 0x000000020d0d7819 */ /* 0x100fe40000001200 */
[----:B------:R-:W-:Y:S02]  /*0e90*/  ISETP.GT.U32.AND.EX P0, PT, R0, RZ, PT, P0 ;  /* 0x000000ff0000720c */ /* 0x000fe40003f04100 */
[----:B------:R-:W-:-:S11]  /*0ea0*/  SHF.R.U32.HI R0, RZ, 0x2, R0 ;  /* 0x00000002ff007819 */ /* 0x000fd60000011600 */
[----:B------:R-:W-:Y:S05]  /*0eb0*/  @P0 BRA `(.L_x_39) ;  /* 0xfffffff000c80947 */ /* 0x000fea000383ffff */
.L_x_33:
[----:B------:R-:W-:Y:S05]  /*0ec0*/  BSYNC.RECONVERGENT B0 ;  /* 0x0000000000007941 */ /* 0x000fea0003800200 */
.L_x_32:
[----:B------:R-:W-:Y:S04]  /*0ed0*/  STG.E.64 desc[UR4][R6.64+0x18], RZ ;  /* 0x000018ff06007986 */ /* 0x000fe8000c101b04 */
[----:B------:R-:W-:Y:S04]  /*0ee0*/  STG.E desc[UR4][R6.64+0x20], RZ ;  /* 0x000020ff06007986 */ /* 0x000fe8000c101904 */
[----:B------:R-:W-:Y:S01]  /*0ef0*/  STG.E.64 desc[UR4][R6.64+0x28], RZ ;  /* 0x000028ff06007986 */ /* 0x000fe2000c101b04 */
[----:B------:R-:W-:Y:S05]  /*0f00*/  EXIT ;  /* 0x000000000000794d */ /* 0x000fea0003800000 */
.L_x_40:
        /* <DEDUP_REMOVED lines=15> */
.L_x_47:


//--------------------- .nv.global.init           --------------------------
	.section	.nv.global.init,"aw",@progbits
	.align	4
.nv.global.init:
	.type		mrg32k3aM1SubSeq,@object
	.size		mrg32k3aM1SubSeq,(mrg32k3aM2SubSeq - mrg32k3aM1SubSeq)
mrg32k3aM1SubSeq:
        /*0000*/ 	.byte	0x0b, 0xcc, 0xee, 0x04, 0x73, 0x29, 0x8b, 0x6f, 0xf6, 0x53, 0x03, 0xf6, 0x23, 0xf6, 0xea, 0xda
        /* <DEDUP_REMOVED lines=125> */
	.type		mrg32k3aM2SubSeq,@object
	.size		mrg32k3aM2SubSeq,(mrg32k3aM1 - mrg32k3aM2SubSeq)
mrg32k3aM2SubSeq:
        /* <DEDUP_REMOVED lines=126> */
	.type		mrg32k3aM1,@object
	.size		mrg32k3aM1,(mrg32k3aM1Seq - mrg32k3aM1)
mrg32k3aM1:
        /* <DEDUP_REMOVED lines=144> */
	.type		mrg32k3aM1Seq,@object
	.size		mrg32k3aM1Seq,(mrg32k3aM2 - mrg32k3aM1Seq)
mrg32k3aM1Seq:
        /* <DEDUP_REMOVED lines=144> */
	.type		mrg32k3aM2,@object
	.size		mrg32k3aM2,(mrg32k3aM2Seq - mrg32k3aM2)
mrg32k3aM2:
        /* <DEDUP_REMOVED lines=144> */
	.type		mrg32k3aM2Seq,@object
	.size		mrg32k3aM2Seq,(precalc_xorwow_matrix - mrg32k3aM2Seq)
mrg32k3aM2Seq:
        /* <DEDUP_REMOVED lines=144> */
	.type		precalc_xorwow_matrix,@object
	.size		precalc_xorwow_matrix,(precalc_xorwow_offset_matrix - precalc_xorwow_matrix)
precalc_xorwow_matrix:
        /* <DEDUP_REMOVED lines=6400> */
	.type		precalc_xorwow_offset_matrix,@object
	.size		precalc_xorwow_offset_matrix,(.L_1 - precalc_xorwow_offset_matrix)
precalc_xorwow_offset_matrix:
        /* <DEDUP_REMOVED lines=6400> */
.L_1:


//--------------------- .nv.shared.reserved.0     --------------------------
	.section	.nv.shared.reserved.0,"aw",@nobits
	.weak		__nv_reservedSMEM_offset_0_alias
	.size		__nv_reservedSMEM_offset_0_alias, 0, 64
	.other		__nv_reservedSMEM_offset_0_alias,@"STO_CUDA_RESERVED_SHARED STV_DEFAULT"
__nv_reservedSMEM_offset_0_alias:
	.zero		0
	.zero		64


//--------------------- .nv.constant0._Z18compute_ber_kernelPKfPK6float2Pii --------------------------
	.section	.nv.constant0._Z18compute_ber_kernelPKfPK6float2Pii,"a",@progbits
	.sectionflags	@""
	.align	4
.nv.constant0._Z18compute_ber_kernelPKfPK6float2Pii:
	.zero		924


//--------------------- .nv.constant0._Z18mimo_detect_kernelPKfPK6float2PS1_S4_iii --------------------------
	.section	.nv.constant0._Z18mimo_detect_kernelPKfPK6float2PS1_S4_iii,"a",@progbits
	.sectionflags	@""
	.align	4
.nv.constant0._Z18mimo_detect_kernelPKfPK6float2PS1_S4_iii:
	.zero		940


//--------------------- .nv.constant0._Z16add_noise_kernelP6float2fP17curandStateXORWOWi --------------------------
	.section	.nv.constant0._Z16add_noise_kernelP6float2fP17curandStateXORWOWi,"a",@progbits
	.sectionflags	@""
	.align	4
.nv.constant0._Z16add_noise_kernelP6float2fP17curandStateXORWOWi:
	.zero		924


//--------------------- .nv.constant0._Z19mimo_forward_kernelPKfS0_P6float2iii --------------------------
	.section	.nv.constant0._Z19mimo_forward_kernelPKfS0_P6float2iii,"a",@progbits
	.sectionflags	@""
	.align	4
.nv.constant0._Z19mimo_forward_kernelPKfS0_P6float2iii:
	.zero		932


//--------------------- .nv.constant0._Z11init_curandP17curandStateXORWOWmi --------------------------
	.section	.nv.constant0._Z11init_curandP17curandStateXORWOWmi,"a",@progbits
	.sectionflags	@""
	.align	4
.nv.constant0._Z11init_curandP17curandStateXORWOWmi:
	.zero		916


//--------------------- SYMBOLS --------------------------

	.type		.nv.reservedSmem.offset0,@object
	.size		.nv.reservedSmem.offset0,0x4
